//
// Generated by NVIDIA NVVM Compiler
//
// Compiler Build ID: CL-36424714
// Cuda compilation tools, release 13.0, V13.0.88
// Based on NVVM 20.0.0
//

.version 9.0
.target sm_100
.address_size 64

	// .globl	_Z13simulateIsingiiPsS_ii
.extern .func  (.param .b32 func_retval0) vprintf
(
	.param .b64 vprintf_param_0,
	.param .b64 vprintf_param_1
)
;
// _ZZ17detectStableStatePsS_iE5shArr has been demoted
.global .align 1 .b8 $str[5] = {37, 104, 100, 32};
.global .align 1 .b8 $str$1[6] = {32, 37, 104, 100, 32};
.global .align 1 .b8 $str$2[2] = {10};

.visible .entry _Z13simulateIsingiiPsS_ii(
	.param .u32 _Z13simulateIsingiiPsS_ii_param_0,
	.param .u32 _Z13simulateIsingiiPsS_ii_param_1,
	.param .u64 .ptr .align 1 _Z13simulateIsingiiPsS_ii_param_2,
	.param .u64 .ptr .align 1 _Z13simulateIsingiiPsS_ii_param_3,
	.param .u32 _Z13simulateIsingiiPsS_ii_param_4,
	.param .u32 _Z13simulateIsingiiPsS_ii_param_5
)
{
	.reg .pred 	%p<7>;
	.reg .b16 	%rs<11>;
	.reg .b32 	%r<36>;
	.reg .b64 	%rd<12>;

	ld.param.u32 	%r13, [_Z13simulateIsingiiPsS_ii_param_0];
	ld.param.u32 	%r14, [_Z13simulateIsingiiPsS_ii_param_1];
	ld.param.u64 	%rd3, [_Z13simulateIsingiiPsS_ii_param_2];
	ld.param.u64 	%rd4, [_Z13simulateIsingiiPsS_ii_param_3];
	ld.param.u32 	%r15, [_Z13simulateIsingiiPsS_ii_param_4];
	ld.param.u32 	%r16, [_Z13simulateIsingiiPsS_ii_param_5];
	mov.u32 	%r17, %ctaid.x;
	div.u32 	%r18, %r17, %r15;
	add.s32 	%r1, %r14, -2;
	mul.lo.s32 	%r2, %r18, %r1;
	mul.lo.s32 	%r19, %r18, %r15;
	sub.s32 	%r20, %r17, %r19;
	mul.lo.s32 	%r3, %r20, %r1;
	mov.u32 	%r4, %ntid.x;
	mul.lo.s32 	%r5, %r16, %r4;
	setp.eq.s32 	%p1, %r5, 0;
	@%p1 bra 	$L__BB0_4;
	cvta.to.global.u64 	%rd1, %rd3;
	add.s32 	%r22, %r13, 2;
	sub.s32 	%r23, %r22, %r14;
	add.s32 	%r24, %r2, %r14;
	setp.gt.s32 	%p2, %r24, %r13;
	selp.b32 	%r25, %r23, %r2, %p2;
	add.s32 	%r26, %r3, %r14;
	setp.gt.s32 	%p3, %r26, %r13;
	selp.b32 	%r27, %r23, %r3, %p3;
	mad.lo.s32 	%r28, %r25, %r22, %r27;
	add.s32 	%r29, %r13, %r28;
	add.s32 	%r6, %r29, 3;
	sub.s32 	%r7, %r22, %r1;
	mad.lo.s32 	%r30, %r1, %r22, %r1;
	add.s32 	%r8, %r30, %r28;
	mov.u32 	%r9, %tid.x;
	cvta.to.global.u64 	%rd2, %rd4;
	mov.b32 	%r35, 0;
	mul.wide.s32 	%rd9, %r14, 2;
$L__BB0_2:
	add.s32 	%r31, %r35, %r9;
	div.s32 	%r32, %r31, %r1;
	add.s32 	%r33, %r6, %r31;
	mad.lo.s32 	%r11, %r32, %r7, %r33;
	setp.gt.s32 	%p4, %r11, %r8;
	@%p4 bra 	$L__BB0_4;
	mul.wide.s32 	%rd5, %r11, 2;
	add.s64 	%rd6, %rd1, %rd5;
	ld.global.u16 	%rs1, [%rd6+-2];
	ld.global.u16 	%rs2, [%rd6+2];
	sub.s32 	%r34, %r11, %r14;
	mul.wide.s32 	%rd7, %r34, 2;
	add.s64 	%rd8, %rd1, %rd7;
	ld.global.u16 	%rs3, [%rd8];
	add.s64 	%rd10, %rd6, %rd9;
	ld.global.u16 	%rs4, [%rd10];
	ld.global.u16 	%rs5, [%rd6];
	add.s16 	%rs6, %rs2, %rs1;
	add.s16 	%rs7, %rs6, %rs3;
	add.s16 	%rs8, %rs7, %rs4;
	add.s16 	%rs9, %rs8, %rs5;
	setp.lt.s16 	%p5, %rs9, 1;
	selp.b16 	%rs10, -1, 1, %p5;
	add.s64 	%rd11, %rd2, %rd5;
	st.global.u16 	[%rd11], %rs10;
	add.s32 	%r35, %r35, %r4;
	setp.lt.u32 	%p6, %r35, %r5;
	@%p6 bra 	$L__BB0_2;
$L__BB0_4:
	ret;

}
	// .globl	_Z16completeWrappingPsi
.visible .entry _Z16completeWrappingPsi(
	.param .u64 .ptr .align 1 _Z16completeWrappingPsi_param_0,
	.param .u32 _Z16completeWrappingPsi_param_1
)
{
	.reg .pred 	%p<2>;
	.reg .b16 	%rs<5>;
	.reg .b32 	%r<13>;
	.reg .b64 	%rd<18>;

	ld.param.u64 	%rd1, [_Z16completeWrappingPsi_param_0];
	ld.param.u32 	%r2, [_Z16completeWrappingPsi_param_1];
	mov.u32 	%r3, %ctaid.x;
	mov.u32 	%r4, %ntid.x;
	mov.u32 	%r5, %tid.x;
	mad.lo.s32 	%r6, %r3, %r4, %r5;
	add.s32 	%r1, %r6, 1;
	setp.gt.s32 	%p1, %r1, %r2;
	@%p1 bra 	$L__BB1_2;
	cvta.to.global.u64 	%rd2, %rd1;
	add.s32 	%r7, %r2, 2;
	cvt.s64.s32 	%rd3, %r1;
	cvt.s64.s32 	%rd4, %r2;
	add.s64 	%rd5, %rd4, %rd3;
	shl.b64 	%rd6, %rd5, 1;
	add.s64 	%rd7, %rd2, %rd6;
	ld.global.u16 	%rs1, [%rd7+4];
	mul.lo.s32 	%r8, %r7, %r2;
	add.s32 	%r9, %r7, %r1;
	add.s32 	%r10, %r9, %r8;
	mul.wide.s32 	%rd8, %r10, 2;
	add.s64 	%rd9, %rd2, %rd8;
	st.global.u16 	[%rd9], %rs1;
	add.s32 	%r11, %r8, %r1;
	mul.wide.s32 	%rd10, %r11, 2;
	add.s64 	%rd11, %rd2, %rd10;
	ld.global.u16 	%rs2, [%rd11];
	mul.wide.s32 	%rd12, %r1, 2;
	add.s64 	%rd13, %rd2, %rd12;
	st.global.u16 	[%rd13], %rs2;
	mul.lo.s32 	%r12, %r7, %r1;
	mul.wide.s32 	%rd14, %r12, 2;
	add.s64 	%rd15, %rd2, %rd14;
	ld.global.u16 	%rs3, [%rd15+2];
	mul.wide.s32 	%rd16, %r2, 2;
	add.s64 	%rd17, %rd15, %rd16;
	st.global.u16 	[%rd17+2], %rs3;
	ld.global.u16 	%rs4, [%rd17];
	st.global.u16 	[%rd15], %rs4;
$L__BB1_2:
	ret;

}
	// .globl	_Z11debugPrintsPsi
.visible .entry _Z11debugPrintsPsi(
	.param .u64 .ptr .align 1 _Z11debugPrintsPsi_param_0,
	.param .u32 _Z11debugPrintsPsi_param_1
)
{
	.local .align 8 .b8 	__local_depot2[8];
	.reg .b64 	%SP;
	.reg .b64 	%SPL;
	.reg .pred 	%p<15>;
	.reg .b16 	%rs<8>;
	.reg .b32 	%r<65>;
	.reg .b64 	%rd<59>;

	mov.u64 	%SPL, __local_depot2;
	cvta.local.u64 	%SP, %SPL;
	ld.param.u64 	%rd8, [_Z11debugPrintsPsi_param_0];
	ld.param.u32 	%r12, [_Z11debugPrintsPsi_param_1];
	cvta.to.global.u64 	%rd1, %rd8;
	add.u64 	%rd9, %SP, 0;
	add.u64 	%rd2, %SPL, 0;
	add.s32 	%r1, %r12, 2;
	setp.lt.s32 	%p1, %r12, -1;
	@%p1 bra 	$L__BB2_30;
	max.s32 	%r2, %r1, 1;
	and.b32  	%r3, %r2, 3;
	and.b32  	%r4, %r2, 2147483644;
	neg.s32 	%r5, %r4;
	add.s64 	%rd3, %rd1, 4;
	mov.b32 	%r62, 0;
	mov.u64 	%rd54, $str$2;
	mov.u64 	%rd39, $str;
$L__BB2_2:
	setp.lt.s32 	%p2, %r1, 4;
	mul.lo.s32 	%r7, %r62, %r1;
	mov.b32 	%r64, 0;
	@%p2 bra 	$L__BB2_17;
	mul.wide.u32 	%rd10, %r7, 2;
	add.s64 	%rd58, %rd3, %rd10;
	mov.u32 	%r63, %r5;
$L__BB2_4:
	ld.global.u16 	%rs1, [%rd58+-4];
	setp.gt.s16 	%p3, %rs1, -1;
	@%p3 bra 	$L__BB2_6;
	cvt.s32.s16 	%r18, %rs1;
	st.local.u32 	[%rd2], %r18;
	cvta.global.u64 	%rd15, %rd39;
	{ // callseq 1, 0
	.param .b64 param0;
	st.param.b64 	[param0], %rd15;
	.param .b64 param1;
	st.param.b64 	[param1], %rd9;
	.param .b32 retval0;
	call.uni (retval0), 
	vprintf, 
	(
	param0, 
	param1
	);
	ld.param.b32 	%r19, [retval0];
	} // callseq 1
	bra.uni 	$L__BB2_7;
$L__BB2_6:
	cvt.u32.u16 	%r15, %rs1;
	st.local.u32 	[%rd2], %r15;
	mov.u64 	%rd11, $str$1;
	cvta.global.u64 	%rd12, %rd11;
	{ // callseq 0, 0
	.param .b64 param0;
	st.param.b64 	[param0], %rd12;
	.param .b64 param1;
	st.param.b64 	[param1], %rd9;
	.param .b32 retval0;
	call.uni (retval0), 
	vprintf, 
	(
	param0, 
	param1
	);
	ld.param.b32 	%r16, [retval0];
	} // callseq 0
$L__BB2_7:
	ld.global.u16 	%rs2, [%rd58+-2];
	setp.lt.s16 	%p4, %rs2, 0;
	@%p4 bra 	$L__BB2_9;
	cvt.u32.u16 	%r21, %rs2;
	st.local.u32 	[%rd2], %r21;
	mov.u64 	%rd17, $str$1;
	cvta.global.u64 	%rd18, %rd17;
	{ // callseq 2, 0
	.param .b64 param0;
	st.param.b64 	[param0], %rd18;
	.param .b64 param1;
	st.param.b64 	[param1], %rd9;
	.param .b32 retval0;
	call.uni (retval0), 
	vprintf, 
	(
	param0, 
	param1
	);
	ld.param.b32 	%r22, [retval0];
	} // callseq 2
	bra.uni 	$L__BB2_10;
$L__BB2_9:
	cvt.s32.s16 	%r24, %rs2;
	st.local.u32 	[%rd2], %r24;
	cvta.global.u64 	%rd21, %rd39;
	{ // callseq 3, 0
	.param .b64 param0;
	st.param.b64 	[param0], %rd21;
	.param .b64 param1;
	st.param.b64 	[param1], %rd9;
	.param .b32 retval0;
	call.uni (retval0), 
	vprintf, 
	(
	param0, 
	param1
	);
	ld.param.b32 	%r25, [retval0];
	} // callseq 3
$L__BB2_10:
	ld.global.u16 	%rs3, [%rd58];
	setp.lt.s16 	%p5, %rs3, 0;
	@%p5 bra 	$L__BB2_12;
	cvt.u32.u16 	%r27, %rs3;
	st.local.u32 	[%rd2], %r27;
	mov.u64 	%rd23, $str$1;
	cvta.global.u64 	%rd24, %rd23;
	{ // callseq 4, 0
	.param .b64 param0;
	st.param.b64 	[param0], %rd24;
	.param .b64 param1;
	st.param.b64 	[param1], %rd9;
	.param .b32 retval0;
	call.uni (retval0), 
	vprintf, 
	(
	param0, 
	param1
	);
	ld.param.b32 	%r28, [retval0];
	} // callseq 4
	bra.uni 	$L__BB2_13;
$L__BB2_12:
	cvt.s32.s16 	%r30, %rs3;
	st.local.u32 	[%rd2], %r30;
	cvta.global.u64 	%rd27, %rd39;
	{ // callseq 5, 0
	.param .b64 param0;
	st.param.b64 	[param0], %rd27;
	.param .b64 param1;
	st.param.b64 	[param1], %rd9;
	.param .b32 retval0;
	call.uni (retval0), 
	vprintf, 
	(
	param0, 
	param1
	);
	ld.param.b32 	%r31, [retval0];
	} // callseq 5
$L__BB2_13:
	ld.global.u16 	%rs4, [%rd58+2];
	setp.lt.s16 	%p6, %rs4, 0;
	@%p6 bra 	$L__BB2_15;
	cvt.u32.u16 	%r33, %rs4;
	st.local.u32 	[%rd2], %r33;
	mov.u64 	%rd29, $str$1;
	cvta.global.u64 	%rd30, %rd29;
	{ // callseq 6, 0
	.param .b64 param0;
	st.param.b64 	[param0], %rd30;
	.param .b64 param1;
	st.param.b64 	[param1], %rd9;
	.param .b32 retval0;
	call.uni (retval0), 
	vprintf, 
	(
	param0, 
	param1
	);
	ld.param.b32 	%r34, [retval0];
	} // callseq 6
	bra.uni 	$L__BB2_16;
$L__BB2_15:
	cvt.s32.s16 	%r36, %rs4;
	st.local.u32 	[%rd2], %r36;
	cvta.global.u64 	%rd33, %rd39;
	{ // callseq 7, 0
	.param .b64 param0;
	st.param.b64 	[param0], %rd33;
	.param .b64 param1;
	st.param.b64 	[param1], %rd9;
	.param .b32 retval0;
	call.uni (retval0), 
	vprintf, 
	(
	param0, 
	param1
	);
	ld.param.b32 	%r37, [retval0];
	} // callseq 7
$L__BB2_16:
	add.s32 	%r63, %r63, 4;
	add.s64 	%rd58, %rd58, 8;
	setp.ne.s32 	%p7, %r63, 0;
	mov.u32 	%r64, %r4;
	@%p7 bra 	$L__BB2_4;
$L__BB2_17:
	setp.eq.s32 	%p8, %r3, 0;
	@%p8 bra 	$L__BB2_29;
	add.s32 	%r39, %r64, %r7;
	mul.wide.s32 	%rd35, %r39, 2;
	add.s64 	%rd7, %rd1, %rd35;
	ld.global.u16 	%rs5, [%rd7];
	setp.lt.s16 	%p9, %rs5, 0;
	@%p9 bra 	$L__BB2_20;
	cvt.u32.u16 	%r40, %rs5;
	st.local.u32 	[%rd2], %r40;
	mov.u64 	%rd36, $str$1;
	cvta.global.u64 	%rd37, %rd36;
	{ // callseq 8, 0
	.param .b64 param0;
	st.param.b64 	[param0], %rd37;
	.param .b64 param1;
	st.param.b64 	[param1], %rd9;
	.param .b32 retval0;
	call.uni (retval0), 
	vprintf, 
	(
	param0, 
	param1
	);
	ld.param.b32 	%r41, [retval0];
	} // callseq 8
	bra.uni 	$L__BB2_21;
$L__BB2_20:
	cvt.s32.s16 	%r43, %rs5;
	st.local.u32 	[%rd2], %r43;
	cvta.global.u64 	%rd40, %rd39;
	{ // callseq 9, 0
	.param .b64 param0;
	st.param.b64 	[param0], %rd40;
	.param .b64 param1;
	st.param.b64 	[param1], %rd9;
	.param .b32 retval0;
	call.uni (retval0), 
	vprintf, 
	(
	param0, 
	param1
	);
	ld.param.b32 	%r44, [retval0];
	} // callseq 9
$L__BB2_21:
	setp.eq.s32 	%p10, %r3, 1;
	@%p10 bra 	$L__BB2_29;
	ld.global.u16 	%rs6, [%rd7+2];
	setp.lt.s16 	%p11, %rs6, 0;
	@%p11 bra 	$L__BB2_24;
	cvt.u32.u16 	%r46, %rs6;
	st.local.u32 	[%rd2], %r46;
	mov.u64 	%rd42, $str$1;
	cvta.global.u64 	%rd43, %rd42;
	{ // callseq 10, 0
	.param .b64 param0;
	st.param.b64 	[param0], %rd43;
	.param .b64 param1;
	st.param.b64 	[param1], %rd9;
	.param .b32 retval0;
	call.uni (retval0), 
	vprintf, 
	(
	param0, 
	param1
	);
	ld.param.b32 	%r47, [retval0];
	} // callseq 10
	bra.uni 	$L__BB2_25;
$L__BB2_24:
	cvt.s32.s16 	%r49, %rs6;
	st.local.u32 	[%rd2], %r49;
	cvta.global.u64 	%rd46, %rd39;
	{ // callseq 11, 0
	.param .b64 param0;
	st.param.b64 	[param0], %rd46;
	.param .b64 param1;
	st.param.b64 	[param1], %rd9;
	.param .b32 retval0;
	call.uni (retval0), 
	vprintf, 
	(
	param0, 
	param1
	);
	ld.param.b32 	%r50, [retval0];
	} // callseq 11
$L__BB2_25:
	setp.eq.s32 	%p12, %r3, 2;
	@%p12 bra 	$L__BB2_29;
	ld.global.u16 	%rs7, [%rd7+4];
	setp.lt.s16 	%p13, %rs7, 0;
	@%p13 bra 	$L__BB2_28;
	cvt.u32.u16 	%r52, %rs7;
	st.local.u32 	[%rd2], %r52;
	mov.u64 	%rd48, $str$1;
	cvta.global.u64 	%rd49, %rd48;
	{ // callseq 12, 0
	.param .b64 param0;
	st.param.b64 	[param0], %rd49;
	.param .b64 param1;
	st.param.b64 	[param1], %rd9;
	.param .b32 retval0;
	call.uni (retval0), 
	vprintf, 
	(
	param0, 
	param1
	);
	ld.param.b32 	%r53, [retval0];
	} // callseq 12
	bra.uni 	$L__BB2_29;
$L__BB2_28:
	cvt.s32.s16 	%r55, %rs7;
	st.local.u32 	[%rd2], %r55;
	cvta.global.u64 	%rd52, %rd39;
	{ // callseq 13, 0
	.param .b64 param0;
	st.param.b64 	[param0], %rd52;
	.param .b64 param1;
	st.param.b64 	[param1], %rd9;
	.param .b32 retval0;
	call.uni (retval0), 
	vprintf, 
	(
	param0, 
	param1
	);
	ld.param.b32 	%r56, [retval0];
	} // callseq 13
$L__BB2_29:
	cvta.global.u64 	%rd55, %rd54;
	{ // callseq 14, 0
	.param .b64 param0;
	st.param.b64 	[param0], %rd55;
	.param .b64 param1;
	st.param.b64 	[param1], 0;
	.param .b32 retval0;
	call.uni (retval0), 
	vprintf, 
	(
	param0, 
	param1
	);
	ld.param.b32 	%r58, [retval0];
	} // callseq 14
	add.s32 	%r62, %r62, 1;
	setp.ne.s32 	%p14, %r62, %r2;
	@%p14 bra 	$L__BB2_2;
$L__BB2_30:
	mov.u64 	%rd56, $str$2;
	cvta.global.u64 	%rd57, %rd56;
	{ // callseq 15, 0
	.param .b64 param0;
	st.param.b64 	[param0], %rd57;
	.param .b64 param1;
	st.param.b64 	[param1], 0;
	.param .b32 retval0;
	call.uni (retval0), 
	vprintf, 
	(
	param0, 
	param1
	);
	ld.param.b32 	%r60, [retval0];
	} // callseq 15
	ret;

}
	// .globl	_Z17detectStableStatePsS_i
.visible .entry _Z17detectStableStatePsS_i(
	.param .u64 .ptr .align 1 _Z17detectStableStatePsS_i_param_0,
	.param .u64 .ptr .align 1 _Z17detectStableStatePsS_i_param_1,
	.param .u32 _Z17detectStableStatePsS_i_param_2
)
{
	.reg .pred 	%p<11>;
	.reg .b32 	%r<71>;
	.reg .b64 	%rd<15>;
	// demoted variable
	.shared .align 4 .b8 _ZZ17detectStableStatePsS_iE5shArr[256];
	ld.param.u64 	%rd2, [_Z17detectStableStatePsS_i_param_0];
	ld.param.u64 	%rd3, [_Z17detectStableStatePsS_i_param_1];
	ld.param.u32 	%r30, [_Z17detectStableStatePsS_i_param_2];
	cvta.to.global.u64 	%rd1, %rd3;
	mov.u32 	%r1, %tid.x;
	mov.u32 	%r2, %ctaid.x;
	mov.u32 	%r70, %ntid.x;
	mad.lo.s32 	%r64, %r2, %r70, %r1;
	mov.u32 	%r32, %nctaid.x;
	mul.lo.s32 	%r5, %r70, %r32;
	setp.ge.s32 	%p1, %r64, %r30;
	mov.b32 	%r69, 0;
	@%p1 bra 	$L__BB3_7;
	add.s32 	%r35, %r64, %r5;
	max.s32 	%r36, %r30, %r35;
	setp.lt.s32 	%p2, %r35, %r30;
	selp.u32 	%r37, 1, 0, %p2;
	add.s32 	%r38, %r35, %r37;
	sub.s32 	%r39, %r36, %r38;
	div.u32 	%r40, %r39, %r5;
	add.s32 	%r41, %r40, %r37;
	add.s32 	%r6, %r41, 1;
	and.b32  	%r7, %r6, 3;
	setp.lt.u32 	%p3, %r41, 3;
	mov.b32 	%r69, 0;
	@%p3 bra 	$L__BB3_4;
	and.b32  	%r43, %r6, -4;
	shl.b32 	%r8, %r5, 2;
	neg.s32 	%r60, %r43;
	mov.b32 	%r69, 0;
	mul.wide.s32 	%rd6, %r5, 2;
$L__BB3_3:
	mul.wide.s32 	%rd4, %r64, 2;
	add.s64 	%rd5, %rd1, %rd4;
	ld.global.s16 	%r44, [%rd5];
	add.s32 	%r45, %r69, %r44;
	add.s64 	%rd7, %rd5, %rd6;
	ld.global.s16 	%r46, [%rd7];
	add.s32 	%r47, %r45, %r46;
	add.s64 	%rd8, %rd7, %rd6;
	ld.global.s16 	%r48, [%rd8];
	add.s32 	%r49, %r47, %r48;
	add.s64 	%rd9, %rd8, %rd6;
	ld.global.s16 	%r50, [%rd9];
	add.s32 	%r69, %r49, %r50;
	add.s32 	%r64, %r64, %r8;
	add.s32 	%r60, %r60, 4;
	setp.ne.s32 	%p4, %r60, 0;
	@%p4 bra 	$L__BB3_3;
$L__BB3_4:
	setp.eq.s32 	%p5, %r7, 0;
	@%p5 bra 	$L__BB3_7;
	neg.s32 	%r66, %r7;
$L__BB3_6:
	.pragma "nounroll";
	mul.wide.s32 	%rd10, %r64, 2;
	add.s64 	%rd11, %rd1, %rd10;
	ld.global.s16 	%r51, [%rd11];
	add.s32 	%r69, %r69, %r51;
	add.s32 	%r64, %r64, %r5;
	add.s32 	%r66, %r66, 1;
	setp.ne.s32 	%p6, %r66, 0;
	@%p6 bra 	$L__BB3_6;
$L__BB3_7:
	shl.b32 	%r52, %r1, 2;
	mov.u32 	%r53, _ZZ17detectStableStatePsS_iE5shArr;
	add.s32 	%r27, %r53, %r52;
	st.shared.u32 	[%r27], %r69;
	bar.sync 	0;
	setp.lt.u32 	%p7, %r70, 2;
	@%p7 bra 	$L__BB3_11;
$L__BB3_8:
	shr.u32 	%r29, %r70, 1;
	setp.ge.u32 	%p8, %r1, %r29;
	@%p8 bra 	$L__BB3_10;
	shl.b32 	%r54, %r29, 2;
	add.s32 	%r55, %r27, %r54;
	ld.shared.u32 	%r56, [%r55];
	ld.shared.u32 	%r57, [%r27];
	add.s32 	%r58, %r57, %r56;
	st.shared.u32 	[%r27], %r58;
$L__BB3_10:
	bar.sync 	0;
	setp.gt.u32 	%p9, %r70, 3;
	mov.u32 	%r70, %r29;
	@%p9 bra 	$L__BB3_8;
$L__BB3_11:
	setp.ne.s32 	%p10, %r1, 0;
	@%p10 bra 	$L__BB3_13;
	ld.shared.u32 	%r59, [_ZZ17detectStableStatePsS_iE5shArr];
	cvta.to.global.u64 	%rd12, %rd2;
	mul.wide.u32 	%rd13, %r2, 2;
	add.s64 	%rd14, %rd12, %rd13;
	st.global.u16 	[%rd14], %r59;
$L__BB3_13:
	ret;

}


// ===== COMPILED SASS (sm_100) =====

	.target	sm_100

	.elftype	@"ET_EXEC"


//--------------------- .note.nv.tkinfo           --------------------------
	.section	.note.nv.tkinfo,"",@"SHT_NOTE"
	.sectionflags	@"SHF_NOTE_NV_TKINFO"
	.tkinfo
        /*0018*/ 	.word	0x00000002
        /*0030*/ 	.string	""
        /*0030*/ 	.string	"ptxas"
        /*0030*/ 	.string	"Cuda compilation tools, release 13.0, V13.0.88"
        /*0030*/ 	.string	"Build cuda_13.0.r13.0/compiler.36424714_0"
        /*0030*/ 	.string	"-arch sm_100 -m 64 "



//--------------------- .note.nv.cuinfo           --------------------------
	.section	.note.nv.cuinfo,"",@"SHT_NOTE"
	.sectionflags	@"SHF_NOTE_NV_CUINFO"
        /*0018*/ 	.short	0x0002
        /*001a*/ 	.short	0x0064
        /*001c*/ 	.short	0x0082
	.zero		2


//--------------------- .nv.info                  --------------------------
	.section	.nv.info,"",@"SHT_CUDA_INFO"
	.align	4


	//----- nvinfo : EIATTR_REGCOUNT
	.align		4
        /*0000*/ 	.byte	0x04, 0x2f
        /*0002*/ 	.short	(.L_4 - .L_3)
	.align		4
.L_3:
        /*0004*/ 	.word	index@(_Z13simulateIsingiiPsS_ii)
        /*0008*/ 	.word	0x0000001c


	//----- nvinfo : EIATTR_FRAME_SIZE
	.align		4
.L_4:
        /*000c*/ 	.byte	0x04, 0x11
        /*000e*/ 	.short	(.L_6 - .L_5)
	.align		4
.L_5:
        /*0010*/ 	.word	index@(_Z13simulateIsingiiPsS_ii)
        /*0014*/ 	.word	0x00000000


	//----- nvinfo : EIATTR_REGCOUNT
	.align		4
.L_6:
        /*0018*/ 	.byte	0x04, 0x2f
        /*001a*/ 	.short	(.L_8 - .L_7)
	.align		4
.L_7:
        /*001c*/ 	.word	index@(_Z16completeWrappingPsi)
        /*0020*/ 	.word	0x00000014


	//----- nvinfo : EIATTR_FRAME_SIZE
	.align		4
.L_8:
        /*0024*/ 	.byte	0x04, 0x11
        /*0026*/ 	.short	(.L_10 - .L_9)
	.align		4
.L_9:
        /*0028*/ 	.word	index@(_Z16completeWrappingPsi)
        /*002c*/ 	.word	0x00000000


	//----- nvinfo : EIATTR_REGCOUNT
	.align		4
.L_10:
        /*0030*/ 	.byte	0x04, 0x2f
        /*0032*/ 	.short	(.L_12 - .L_11)
	.align		4
.L_11:
        /*0034*/ 	.word	index@(_Z11debugPrintsPsi)
        /*0038*/ 	.word	0x0000001d


	//----- nvinfo : EIATTR_FRAME_SIZE
	.align		4
.L_12:
        /*003c*/ 	.byte	0x04, 0x11
        /*003e*/ 	.short	(.L_14 - .L_13)
	.align		4
.L_13:
        /*0040*/ 	.word	index@(_Z11debugPrintsPsi)
        /*0044*/ 	.word	0x00000008


	//----- nvinfo : EIATTR_REGCOUNT
	.align		4
.L_14:
        /*0048*/ 	.byte	0x04, 0x2f
        /*004a*/ 	.short	(.L_16 - .L_15)
	.align		4
.L_15:
        /*004c*/ 	.word	index@(_Z17detectStableStatePsS_i)
        /*0050*/ 	.word	0x00000020


	//----- nvinfo : EIATTR_FRAME_SIZE
	.align		4
.L_16:
        /*0054*/ 	.byte	0x04, 0x11
        /*0056*/ 	.short	(.L_18 - .L_17)
	.align		4
.L_17:
        /*0058*/ 	.word	index@(_Z17detectStableStatePsS_i)
        /*005c*/ 	.word	0x00000000


	//----- nvinfo : EIATTR_MIN_STACK_SIZE
	.align		4
.L_18:
        /*0060*/ 	.byte	0x04, 0x12
        /*0062*/ 	.short	(.L_20 - .L_19)
	.align		4
.L_19:
        /*0064*/ 	.word	index@(_Z17detectStableStatePsS_i)
        /*0068*/ 	.word	0x00000000


	//----- nvinfo : EIATTR_MIN_STACK_SIZE
	.align		4
.L_20:
        /*006c*/ 	.byte	0x04, 0x12
        /*006e*/ 	.short	(.L_22 - .L_21)
	.align		4
.L_21:
        /*0070*/ 	.word	index@(_Z11debugPrintsPsi)
        /*0074*/ 	.word	0x00000008


	//----- nvinfo : EIATTR_MIN_STACK_SIZE
	.align		4
.L_22:
        /*0078*/ 	.byte	0x04, 0x12
        /*007a*/ 	.short	(.L_24 - .L_23)
	.align		4
.L_23:
        /*007c*/ 	.word	index@(_Z16completeWrappingPsi)
        /*0080*/ 	.word	0x00000000


	//----- nvinfo : EIATTR_MIN_STACK_SIZE
	.align		4
.L_24:
        /*0084*/ 	.byte	0x04, 0x12
        /*0086*/ 	.short	(.L_26 - .L_25)
	.align		4
.L_25:
        /*0088*/ 	.word	index@(_Z13simulateIsingiiPsS_ii)
        /*008c*/ 	.word	0x00000000
.L_26:


//--------------------- .nv.compat                --------------------------
	.section	.nv.compat,"",@"SHT_CUDA_COMPAT_INFO"
	.align	4
        /*0000*/ 	.byte	0x02, 0x09, 0x00, 0x00, 0x02, 0x02, 0x01, 0x00, 0x02, 0x05, 0x05, 0x00, 0x03, 0x07, 0x01, 0x01
        /*0010*/ 	.byte	0x02, 0x03, 0x00, 0x00, 0x02, 0x06, 0x01, 0x00, 0x04, 0x0b, 0x08, 0x00, 0x09, 0x00, 0x00, 0x00
        /*0020*/ 	.byte	0x00, 0x00, 0x00, 0x00


//--------------------- .nv.info._Z17detectStableStatePsS_i --------------------------
	.section	.nv.info._Z17detectStableStatePsS_i,"",@"SHT_CUDA_INFO"
	.sectionflags	@""
	.align	4


	//----- nvinfo : EIATTR_CUDA_API_VERSION
	.align		4
        /*0000*/ 	.byte	0x04, 0x37
        /*0002*/ 	.short	(.L_28 - .L_27)
.L_27:
        /*0004*/ 	.word	0x00000082


	//----- nvinfo : EIATTR_KPARAM_INFO
	.align		4
.L_28:
        /*0008*/ 	.byte	0x04, 0x17
        /*000a*/ 	.short	(.L_30 - .L_29)
.L_29:
        /*000c*/ 	.word	0x00000000
        /*0010*/ 	.short	0x0002
        /*0012*/ 	.short	0x0010
        /*0014*/ 	.byte	0x00, 0xf0, 0x11, 0x00


	//----- nvinfo : EIATTR_KPARAM_INFO
	.align		4
.L_30:
        /*0018*/ 	.byte	0x04, 0x17
        /*001a*/ 	.short	(.L_32 - .L_31)
.L_31:
        /*001c*/ 	.word	0x00000000
        /*0020*/ 	.short	0x0001
        /*0022*/ 	.short	0x0008
        /*0024*/ 	.byte	0x00, 0xf5, 0x21, 0x00


	//----- nvinfo : EIATTR_KPARAM_INFO
	.align		4
.L_32:
        /*0028*/ 	.byte	0x04, 0x17
        /*002a*/ 	.short	(.L_34 - .L_33)
.L_33:
        /*002c*/ 	.word	0x00000000
        /*0030*/ 	.short	0x0000
        /*0032*/ 	.short	0x0000
        /*0034*/ 	.byte	0x00, 0xf5, 0x21, 0x00


	//----- nvinfo : EIATTR_SPARSE_MMA_MASK
	.align		4
.L_34:
        /*0038*/ 	.byte	0x03, 0x50
        /*003a*/ 	.short	0x0000


	//----- nvinfo : EIATTR_MAXREG_COUNT
	.align		4
        /*003c*/ 	.byte	0x03, 0x1b
        /*003e*/ 	.short	0x00ff


	//----- nvinfo : EIATTR_NUM_BARRIERS
	.align		4
        /*0040*/ 	.byte	0x02, 0x4c
        /*0042*/ 	.byte	0x01
	.zero		1


	//----- nvinfo : EIATTR_MERCURY_ISA_VERSION
	.align		4
        /*0044*/ 	.byte	0x03, 0x5f
        /*0046*/ 	.short	0x0101


	//----- nvinfo : EIATTR_VRC_CTA_INIT_COUNT
	.align		4
        /*0048*/ 	.byte	0x02, 0x4a
	.zero		1
	.zero		1


	//----- nvinfo : EIATTR_EXIT_INSTR_OFFSETS
	.align		4
        /*004c*/ 	.byte	0x04, 0x1c
        /*004e*/ 	.short	(.L_36 - .L_35)


	//   ....[0]....
.L_35:
        /*0050*/ 	.word	0x00000bc0


	//   ....[1]....
        /*0054*/ 	.word	0x00000c40


	//----- nvinfo : EIATTR_CRS_STACK_SIZE
	.align		4
.L_36:
        /*0058*/ 	.byte	0x04, 0x1e
        /*005a*/ 	.short	(.L_38 - .L_37)
.L_37:
        /*005c*/ 	.word	0x00000000


	//----- nvinfo : EIATTR_CBANK_PARAM_SIZE
	.align		4
.L_38:
        /*0060*/ 	.byte	0x03, 0x19
        /*0062*/ 	.short	0x0014


	//----- nvinfo : EIATTR_PARAM_CBANK
	.align		4
        /*0064*/ 	.byte	0x04, 0x0a
        /*0066*/ 	.short	(.L_40 - .L_39)
	.align		4
.L_39:
        /*0068*/ 	.word	index@(.nv.constant0._Z17detectStableStatePsS_i)
        /*006c*/ 	.short	0x0380
        /*006e*/ 	.short	0x0014


	//----- nvinfo : EIATTR_SW_WAR
	.align		4
.L_40:
        /*0070*/ 	.byte	0x04, 0x36
        /*0072*/ 	.short	(.L_42 - .L_41)
.L_41:
        /*0074*/ 	.word	0x00000008
.L_42:


//--------------------- .nv.info._Z11debugPrintsPsi --------------------------
	.section	.nv.info._Z11debugPrintsPsi,"",@"SHT_CUDA_INFO"
	.sectionflags	@""
	.align	4


	//----- nvinfo : EIATTR_CUDA_API_VERSION
	.align		4
        /*0000*/ 	.byte	0x04, 0x37
        /*0002*/ 	.short	(.L_44 - .L_43)
.L_43:
        /*0004*/ 	.word	0x00000082


	//----- nvinfo : EIATTR_KPARAM_INFO
	.align		4
.L_44:
        /*0008*/ 	.byte	0x04, 0x17
        /*000a*/ 	.short	(.L_46 - .L_45)
.L_45:
        /*000c*/ 	.word	0x00000000
        /*0010*/ 	.short	0x0001
        /*0012*/ 	.short	0x0008
        /*0014*/ 	.byte	0x00, 0xf0, 0x11, 0x00


	//----- nvinfo : EIATTR_KPARAM_INFO
	.align		4
.L_46:
        /*0018*/ 	.byte	0x04, 0x17
        /*001a*/ 	.short	(.L_48 - .L_47)
.L_47:
        /*001c*/ 	.word	0x00000000
        /*0020*/ 	.short	0x0000
        /*0022*/ 	.short	0x0000
        /*0024*/ 	.byte	0x00, 0xf5, 0x21, 0x00


	//----- nvinfo : EIATTR_SPARSE_MMA_MASK
	.align		4
.L_48:
        /*0028*/ 	.byte	0x03, 0x50
        /*002a*/ 	.short	0x0000


	//----- nvinfo : EIATTR_MAXREG_COUNT
	.align		4
        /*002c*/ 	.byte	0x03, 0x1b
        /*002e*/ 	.short	0x00ff


	//----- nvinfo : EIATTR_EXTERNS
	.align		4
        /*0030*/ 	.byte	0x04, 0x0f
        /*0032*/ 	.short	(.L_50 - .L_49)


	//   ....[0]....
	.align		4
.L_49:
        /*0034*/ 	.word	index@(vprintf)


	//----- nvinfo : EIATTR_MERCURY_ISA_VERSION
	.align		4
.L_50:
        /*0038*/ 	.byte	0x03, 0x5f
        /*003a*/ 	.short	0x0101


	//----- nvinfo : EIATTR_VRC_CTA_INIT_COUNT
	.align		4
        /*003c*/ 	.byte	0x02, 0x4a
	.zero		1
	.zero		1


	//----- nvinfo : EIATTR_SYSCALL_OFFSETS
	.align		4
        /*0040*/ 	.byte	0x04, 0x46
        /*0042*/ 	.short	(.L_52 - .L_51)


	//   ....[0]....
.L_51:
        /*0044*/ 	.word	0x00000330


	//   ....[1]....
        /*0048*/ 	.word	0x000003e0


	//   ....[2]....
        /*004c*/ 	.word	0x000004e0


	//   ....[3]....
        /*0050*/ 	.word	0x00000590


	//   ....[4]....
        /*0054*/ 	.word	0x00000690


	//   ....[5]....
        /*0058*/ 	.word	0x00000740


	//   ....[6]....
        /*005c*/ 	.word	0x00000840


	//   ....[7]....
        /*0060*/ 	.word	0x000008f0


	//   ....[8]....
        /*0064*/ 	.word	0x00000ad0


	//   ....[9]....
        /*0068*/ 	.word	0x00000b80


	//   ....[10]....
        /*006c*/ 	.word	0x00000cb0


	//   ....[11]....
        /*0070*/ 	.word	0x00000d60


	//   ....[12]....
        /*0074*/ 	.word	0x00000e70


	//   ....[13]....
        /*0078*/ 	.word	0x00000f20


	//   ....[14]....
        /*007c*/ 	.word	0x00000fb0


	//   ....[15]....
        /*0080*/ 	.word	0x00001060


	//----- nvinfo : EIATTR_EXIT_INSTR_OFFSETS
	.align		4
.L_52:
        /*0084*/ 	.byte	0x04, 0x1c
        /*0086*/ 	.short	(.L_54 - .L_53)


	//   ....[0]....
.L_53:
        /*0088*/ 	.word	0x00001070


	//----- nvinfo : EIATTR_CRS_STACK_SIZE
	.align		4
.L_54:
        /*008c*/ 	.byte	0x04, 0x1e
        /*008e*/ 	.short	(.L_56 - .L_55)
.L_55:
        /*0090*/ 	.word	0x00000000


	//----- nvinfo : EIATTR_CBANK_PARAM_SIZE
	.align		4
.L_56:
        /*0094*/ 	.byte	0x03, 0x19
        /*0096*/ 	.short	0x000c


	//----- nvinfo : EIATTR_PARAM_CBANK
	.align		4
        /*0098*/ 	.byte	0x04, 0x0a
        /*009a*/ 	.short	(.L_58 - .L_57)
	.align		4
.L_57:
        /*009c*/ 	.word	index@(.nv.constant0._Z11debugPrintsPsi)
        /*00a0*/ 	.short	0x0380
        /*00a2*/ 	.short	0x000c


	//----- nvinfo : EIATTR_SW_WAR
	.align		4
.L_58:
        /*00a4*/ 	.byte	0x04, 0x36
        /*00a6*/ 	.short	(.L_60 - .L_59)
.L_59:
        /*00a8*/ 	.word	0x00000008
.L_60:


//--------------------- .nv.info._Z16completeWrappingPsi --------------------------
	.section	.nv.info._Z16completeWrappingPsi,"",@"SHT_CUDA_INFO"
	.sectionflags	@""
	.align	4


	//----- nvinfo : EIATTR_CUDA_API_VERSION
	.align		4
        /*0000*/ 	.byte	0x04, 0x37
        /*0002*/ 	.short	(.L_62 - .L_61)
.L_61:
        /*0004*/ 	.word	0x00000082


	//----- nvinfo : EIATTR_KPARAM_INFO
	.align		4
.L_62:
        /*0008*/ 	.byte	0x04, 0x17
        /*000a*/ 	.short	(.L_64 - .L_63)
.L_63:
        /*000c*/ 	.word	0x00000000
        /*0010*/ 	.short	0x0001
        /*0012*/ 	.short	0x0008
        /*0014*/ 	.byte	0x00, 0xf0, 0x11, 0x00


	//----- nvinfo : EIATTR_KPARAM_INFO
	.align		4
.L_64:
        /*0018*/ 	.byte	0x04, 0x17
        /*001a*/ 	.short	(.L_66 - .L_65)
.L_65:
        /*001c*/ 	.word	0x00000000
        /*0020*/ 	.short	0x0000
        /*0022*/ 	.short	0x0000
        /*0024*/ 	.byte	0x00, 0xf5, 0x21, 0x00


	//----- nvinfo : EIATTR_SPARSE_MMA_MASK
	.align		4
.L_66:
        /*0028*/ 	.byte	0x03, 0x50
        /*002a*/ 	.short	0x0000


	//----- nvinfo : EIATTR_MAXREG_COUNT
	.align		4
        /*002c*/ 	.byte	0x03, 0x1b
        /*002e*/ 	.short	0x00ff


	//----- nvinfo : EIATTR_MERCURY_ISA_VERSION
	.align		4
        /*0030*/ 	.byte	0x03, 0x5f
        /*0032*/ 	.short	0x0101


	//----- nvinfo : EIATTR_VRC_CTA_INIT_COUNT
	.align		4
        /*0034*/ 	.byte	0x02, 0x4a
	.zero		1
	.zero		1


	//----- nvinfo : EIATTR_EXIT_INSTR_OFFSETS
	.align		4
        /*0038*/ 	.byte	0x04, 0x1c
        /*003a*/ 	.short	(.L_68 - .L_67)


	//   ....[0]....
.L_67:
        /*003c*/ 	.word	0x00000080


	//   ....[1]....
        /*0040*/ 	.word	0x00000230


	//----- nvinfo : EIATTR_CBANK_PARAM_SIZE
	.align		4
.L_68:
        /*0044*/ 	.byte	0x03, 0x19
        /*0046*/ 	.short	0x000c


	//----- nvinfo : EIATTR_PARAM_CBANK
	.align		4
        /*0048*/ 	.byte	0x04, 0x0a
        /*004a*/ 	.short	(.L_70 - .L_69)
	.align		4
.L_69:
        /*004c*/ 	.word	index@(.nv.constant0._Z16completeWrappingPsi)
        /*0050*/ 	.short	0x0380
        /*0052*/ 	.short	0x000c


	//----- nvinfo : EIATTR_SW_WAR
	.align		4
.L_70:
        /*0054*/ 	.byte	0x04, 0x36
        /*0056*/ 	.short	(.L_72 - .L_71)
.L_71:
        /*0058*/ 	.word	0x00000008
.L_72:


//--------------------- .nv.info._Z13simulateIsingiiPsS_ii --------------------------
	.section	.nv.info._Z13simulateIsingiiPsS_ii,"",@"SHT_CUDA_INFO"
	.sectionflags	@""
	.align	4


	//----- nvinfo : EIATTR_CUDA_API_VERSION
	.align		4
        /*0000*/ 	.byte	0x04, 0x37
        /*0002*/ 	.short	(.L_74 - .L_73)
.L_73:
        /*0004*/ 	.word	0x00000082


	//----- nvinfo : EIATTR_KPARAM_INFO
	.align		4
.L_74:
        /*0008*/ 	.byte	0x04, 0x17
        /*000a*/ 	.short	(.L_76 - .L_75)
.L_75:
        /*000c*/ 	.word	0x00000000
        /*0010*/ 	.short	0x0005
        /*0012*/ 	.short	0x001c
        /*0014*/ 	.byte	0x00, 0xf0, 0x11, 0x00


	//----- nvinfo : EIATTR_KPARAM_INFO
	.align		4
.L_76:
        /*0018*/ 	.byte	0x04, 0x17
        /*001a*/ 	.short	(.L_78 - .L_77)
.L_77:
        /*001c*/ 	.word	0x00000000
        /*0020*/ 	.short	0x0004
        /*0022*/ 	.short	0x0018
        /*0024*/ 	.byte	0x00, 0xf0, 0x11, 0x00


	//----- nvinfo : EIATTR_KPARAM_INFO
	.align		4
.L_78:
        /*0028*/ 	.byte	0x04, 0x17
        /*002a*/ 	.short	(.L_80 - .L_79)
.L_79:
        /*002c*/ 	.word	0x00000000
        /*0030*/ 	.short	0x0003
        /*0032*/ 	.short	0x0010
        /*0034*/ 	.byte	0x00, 0xf5, 0x21, 0x00


	//----- nvinfo : EIATTR_KPARAM_INFO
	.align		4
.L_80:
        /*0038*/ 	.byte	0x04, 0x17
        /*003a*/ 	.short	(.L_82 - .L_81)
.L_81:
        /*003c*/ 	.word	0x00000000
        /*0040*/ 	.short	0x0002
        /*0042*/ 	.short	0x0008
        /*0044*/ 	.byte	0x00, 0xf5, 0x21, 0x00


	//----- nvinfo : EIATTR_KPARAM_INFO
	.align		4
.L_82:
        /*0048*/ 	.byte	0x04, 0x17
        /*004a*/ 	.short	(.L_84 - .L_83)
.L_83:
        /*004c*/ 	.word	0x00000000
        /*0050*/ 	.short	0x0001
        /*0052*/ 	.short	0x0004
        /*0054*/ 	.byte	0x00, 0xf0, 0x11, 0x00


	//----- nvinfo : EIATTR_KPARAM_INFO
	.align		4
.L_84:
        /*0058*/ 	.byte	0x04, 0x17
        /*005a*/ 	.short	(.L_86 - .L_85)
.L_85:
        /*005c*/ 	.word	0x00000000
        /*0060*/ 	.short	0x0000
        /*0062*/ 	.short	0x0000
        /*0064*/ 	.byte	0x00, 0xf0, 0x11, 0x00


	//----- nvinfo : EIATTR_SPARSE_MMA_MASK
	.align		4
.L_86:
        /*0068*/ 	.byte	0x03, 0x50
        /*006a*/ 	.short	0x0000


	//----- nvinfo : EIATTR_MAXREG_COUNT
	.align		4
        /*006c*/ 	.byte	0x03, 0x1b
        /*006e*/ 	.short	0x00ff


	//----- nvinfo : EIATTR_MERCURY_ISA_VERSION
	.align		4
        /*0070*/ 	.byte	0x03, 0x5f
        /*0072*/ 	.short	0x0101


	//----- nvinfo : EIATTR_VRC_CTA_INIT_COUNT
	.align		4
        /*0074*/ 	.byte	0x02, 0x4a
	.zero		1
	.zero		1


	//----- nvinfo : EIATTR_EXIT_INSTR_OFFSETS
	.align		4
        /*0078*/ 	.byte	0x04, 0x1c
        /*007a*/ 	.short	(.L_88 - .L_87)


	//   ....[0]....
.L_87:
        /*007c*/ 	.word	0x000000b0


	//   ....[1]....
        /*0080*/ 	.word	0x00000500


	//   ....[2]....
        /*0084*/ 	.word	0x00000650


	//----- nvinfo : EIATTR_CBANK_PARAM_SIZE
	.align		4
.L_88:
        /*0088*/ 	.byte	0x03, 0x19
        /*008a*/ 	.short	0x0020


	//----- nvinfo : EIATTR_PARAM_CBANK
	.align		4
        /*008c*/ 	.byte	0x04, 0x0a
        /*008e*/ 	.short	(.L_90 - .L_89)
	.align		4
.L_89:
        /*0090*/ 	.word	index@(.nv.constant0._Z13simulateIsingiiPsS_ii)
        /*0094*/ 	.short	0x0380
        /*0096*/ 	.short	0x0020


	//----- nvinfo : EIATTR_SW_WAR
	.align		4
.L_90:
        /*0098*/ 	.byte	0x04, 0x36
        /*009a*/ 	.short	(.L_92 - .L_91)
.L_91:
        /*009c*/ 	.word	0x00000008
.L_92:


//--------------------- .nv.callgraph             --------------------------
	.section	.nv.callgraph,"",@"SHT_CUDA_CALLGRAPH"
	.align	4
	.sectionentsize	8
	.align		4
        /*0000*/ 	.word	0x00000000
	.align		4
        /*0004*/ 	.word	0xffffffff
	.align		4
        /*0008*/ 	.word	index@(_Z11debugPrintsPsi)
	.align		4
        /*000c*/ 	.word	index@(vprintf)
	.align		4
        /*0010*/ 	.word	0x00000000
	.align		4
        /*0014*/ 	.word	0xfffffffe
	.align		4
        /*0018*/ 	.word	0x00000000
	.align		4
        /*001c*/ 	.word	0xfffffffd
	.align		4
        /*0020*/ 	.word	0x00000000
	.align		4
        /*0024*/ 	.word	0xfffffffc


//--------------------- .nv.constant4             --------------------------
	.section	.nv.constant4,"a",@progbits
	.align	8
	.align		8
.nv.constant4:
        /*0000*/ 	.dword	$str
	.align		8
        /*0008*/ 	.dword	$str$1
	.align		8
        /*0010*/ 	.dword	$str$2
	.align		8
        /*0018*/ 	.dword	vprintf


//--------------------- .text._Z17detectStableStatePsS_i --------------------------
	.section	.text._Z17detectStableStatePsS_i,"ax",@progbits
	.align	128
        .global         _Z17detectStableStatePsS_i
        .type           _Z17detectStableStatePsS_i,@function
        .size           _Z17detectStableStatePsS_i,(.L_x_54 - _Z17detectStableStatePsS_i)
        .other          _Z17detectStableStatePsS_i,@"STO_CUDA_ENTRY STV_DEFAULT"
_Z17detectStableStatePsS_i:
.text._Z17detectStableStatePsS_i:
[----:B------:R-:W-:Y:S01]  /*0000*/  LDC R1, c[0x0][0x37c] ;  /* 0x0000df00ff017b82 */ /* 0x000fe20000000800 */
[----:B------:R-:W0:Y:S01]  /*0010*/  S2R R0, SR_TID.X ;  /* 0x0000000000007919 */ /* 0x000e220000002100 */
[----:B------:R-:W1:Y:S06]  /*0020*/  LDCU UR4, c[0x0][0x360] ;  /* 0x00006c00ff0477ac */ /* 0x000e6c0008000800 */
[----:B------:R-:W2:Y:S01]  /*0030*/  LDC R4, c[0x0][0x370] ;  /* 0x0000dc00ff047b82 */ /* 0x000ea20000000800 */
[----:B------:R-:W-:Y:S01]  /*0040*/  BSSY.RECONVERGENT B2, `(.L_x_0) ;  /* 0x00000a2000027945 */ /* 0x000fe20003800200 */
[----:B------:R-:W0:Y:S01]  /*0050*/  S2R R3, SR_CTAID.X ;  /* 0x0000000000037919 */ /* 0x000e220000002500 */
[----:B------:R-:W3:Y:S01]  /*0060*/  LDCU UR5, c[0x0][0x390] ;  /* 0x00007200ff0577ac */ /* 0x000ee20008000800 */
[----:B------:R-:W-:Y:S01]  /*0070*/  IMAD.MOV.U32 R28, RZ, RZ, RZ ;  /* 0x000000ffff1c7224 */ /* 0x000fe200078e00ff */
[----:B------:R-:W4:Y:S01]  /*0080*/  LDCU.64 UR6, c[0x0][0x358] ;  /* 0x00006b00ff0677ac */ /* 0x000f220008000a00 */
[----:B-1----:R-:W-:-:S02]  /*0090*/  IMAD.U32 R2, RZ, RZ, UR4 ;  /* 0x00000004ff027e24 */ /* 0x002fc4000f8e00ff */
[----:B--2---:R-:W-:Y:S02]  /*00a0*/  IMAD R4, R4, UR4, RZ ;  /* 0x0000000404047c24 */ /* 0x004fe4000f8e02ff */
[----:B0-----:R-:W-:-:S05]  /*00b0*/  IMAD R7, R3, UR4, R0 ;  /* 0x0000000403077c24 */ /* 0x001fca000f8e0200 */
[----:B---3--:R-:W-:-:S13]  /*00c0*/  ISETP.GE.AND P0, PT, R7, UR5, PT ;  /* 0x0000000507007c0c */ /* 0x008fda000bf06270 */
[----:B----4-:R-:W-:Y:S05]  /*00d0*/  @P0 BRA `(.L_x_1) ;  /* 0x0000000800600947 */ /* 0x010fea0003800000 */
[----:B------:R-:W0:Y:S01]  /*00e0*/  I2F.U32.RP R11, R4 ;  /* 0x00000004000b7306 */ /* 0x000e220000209000 */
[C---:B------:R-:W-:Y:S01]  /*00f0*/  IMAD.IADD R5, R4.reuse, 0x1, R7 ;  /* 0x0000000104057824 */ /* 0x040fe200078e0207 */
[----:B------:R-:W-:Y:S01]  /*0100*/  ISETP.NE.U32.AND P2, PT, R4, RZ, PT ;  /* 0x000000ff0400720c */ /* 0x000fe20003f45070 */
[----:B------:R-:W-:Y:S01]  /*0110*/  IMAD.MOV R13, RZ, RZ, -R4 ;  /* 0x000000ffff0d7224 */ /* 0x000fe200078e0a04 */
[----:B------:R-:W-:Y:S01]  /*0120*/  BSSY.RECONVERGENT B1, `(.L_x_2) ;  /* 0x0000088000017945 */ /* 0x000fe20003800200 */
[----:B------:R-:W-:Y:S01]  /*0130*/  IMAD.MOV.U32 R28, RZ, RZ, RZ ;  /* 0x000000ffff1c7224 */ /* 0x000fe200078e00ff */
[C---:B------:R-:W-:Y:S02]  /*0140*/  ISETP.GE.AND P0, PT, R5.reuse, UR5, PT ;  /* 0x0000000505007c0c */ /* 0x040fe4000bf06270 */
[----:B------:R-:W-:Y:S02]  /*0150*/  VIMNMX R6, PT, PT, R5, UR5, !PT ;  /* 0x0000000505067c48 */ /* 0x000fe4000ffe0100 */
[----:B------:R-:W-:-:S04]  /*0160*/  SEL R10, RZ, 0x1, P0 ;  /* 0x00000001ff0a7807 */ /* 0x000fc80000000000 */
[----:B------:R-:W-:Y:S01]  /*0170*/  IADD3 R5, PT, PT, R6, -R5, -R10 ;  /* 0x8000000506057210 */ /* 0x000fe20007ffe80a */
[----:B0-----:R-:W0:Y:S02]  /*0180*/  MUFU.RCP R11, R11 ;  /* 0x0000000b000b7308 */ /* 0x001e240000001000 */
[----:B0-----:R-:W-:-:S06]  /*0190*/  IADD3 R8, PT, PT, R11, 0xffffffe, RZ ;  /* 0x0ffffffe0b087810 */ /* 0x001fcc0007ffe0ff */
[----:B------:R0:W1:Y:S02]  /*01a0*/  F2I.FTZ.U32.TRUNC.NTZ R9, R8 ;  /* 0x0000000800097305 */ /* 0x000064000021f000 */
[----:B0-----:R-:W-:Y:S02]  /*01b0*/  HFMA2 R8, -RZ, RZ, 0, 0 ;  /* 0x00000000ff087431 */ /* 0x001fe400000001ff */
[----:B-1----:R-:W-:-:S04]  /*01c0*/  IMAD R13, R13, R9, RZ ;  /* 0x000000090d0d7224 */ /* 0x002fc800078e02ff */
[----:B------:R-:W-:-:S06]  /*01d0*/  IMAD.HI.U32 R12, R9, R13, R8 ;  /* 0x0000000d090c7227 */ /* 0x000fcc00078e0008 */
[----:B------:R-:W-:-:S04]  /*01e0*/  IMAD.HI.U32 R9, R12, R5, RZ ;  /* 0x000000050c097227 */ /* 0x000fc800078e00ff */
[----:B------:R-:W-:-:S04]  /*01f0*/  IMAD.MOV R6, RZ, RZ, -R9 ;  /* 0x000000ffff067224 */ /* 0x000fc800078e0a09 */
[----:B------:R-:W-:-:S05]  /*0200*/  IMAD R5, R4, R6, R5 ;  /* 0x0000000604057224 */ /* 0x000fca00078e0205 */
[----:B------:R-:W-:-:S13]  /*0210*/  ISETP.GE.U32.AND P0, PT, R5, R4, PT ;  /* 0x000000040500720c */ /* 0x000fda0003f06070 */
[----:B------:R-:W-:Y:S01]  /*0220*/  @P0 IMAD.IADD R5, R5, 0x1, -R4 ;  /* 0x0000000105050824 */ /* 0x000fe200078e0a04 */
[----:B------:R-:W-:-:S04]  /*0230*/  @P0 IADD3 R9, PT, PT, R9, 0x1, RZ ;  /* 0x0000000109090810 */ /* 0x000fc80007ffe0ff */
[----:B------:R-:W-:-:S13]  /*0240*/  ISETP.GE.U32.AND P1, PT, R5, R4, PT ;  /* 0x000000040500720c */ /* 0x000fda0003f26070 */
[----:B------:R-:W-:Y:S01]  /*0250*/  @P1 VIADD R9, R9, 0x1 ;  /* 0x0000000109091836 */ /* 0x000fe20000000000 */
[----:B------:R-:W-:-:S05]  /*0260*/  @!P2 LOP3.LUT R9, RZ, R4, RZ, 0x33, !PT ;  /* 0x00000004ff09a212 */ /* 0x000fca00078e33ff */
[----:B------:R-:W-:-:S05]  /*0270*/  IMAD.IADD R9, R10, 0x1, R9 ;  /* 0x000000010a097824 */ /* 0x000fca00078e0209 */
[C---:B------:R-:W-:Y:S02]  /*0280*/  ISETP.GE.U32.AND P0, PT, R9.reuse, 0x3, PT ;  /* 0x000000030900780c */ /* 0x040fe40003f06070 */
[----:B------:R-:W-:-:S04]  /*0290*/  IADD3 R8, PT, PT, R9, 0x1, RZ ;  /* 0x0000000109087810 */ /* 0x000fc80007ffe0ff */
[----:B------:R-:W-:-:S07]  /*02a0*/  LOP3.LUT R5, R8, 0x3, RZ, 0xc0, !PT ;  /* 0x0000000308057812 */ /* 0x000fce00078ec0ff */
[----:B------:R-:W-:Y:S05]  /*02b0*/  @!P0 BRA `(.L_x_3) ;  /* 0x0000000400b88947 */ /* 0x000fea0003800000 */
[----:B------:R-:W-:Y:S01]  /*02c0*/  LOP3.LUT R8, R8, 0xfffffffc, RZ, 0xc0, !PT ;  /* 0xfffffffc08087812 */ /* 0x000fe200078ec0ff */
[----:B------:R-:W-:Y:S01]  /*02d0*/  BSSY.RELIABLE B0, `(.L_x_4) ;  /* 0x000005d000007945 */ /* 0x000fe20003800100 */
[----:B------:R-:W-:Y:S02]  /*02e0*/  IMAD.MOV.U32 R28, RZ, RZ, RZ ;  /* 0x000000ffff1c7224 */ /* 0x000fe400078e00ff */
[----:B------:R-:W-:-:S04]  /*02f0*/  IADD3 R8, PT, PT, -R8, RZ, RZ ;  /* 0x000000ff08087210 */ /* 0x000fc80007ffe1ff */
[----:B------:R-:W-:-:S13]  /*0300*/  ISETP.GE.AND P0, PT, R8, RZ, PT ;  /* 0x000000ff0800720c */ /* 0x000fda0003f06270 */
[----:B------:R-:W-:Y:S05]  /*0310*/  @P0 BRA `(.L_x_5) ;  /* 0x0000000400600947 */ /* 0x000fea0003800000 */
[----:B------:R-:W-:Y:S01]  /*0320*/  IADD3 R6, PT, PT, -R8, RZ, RZ ;  /* 0x000000ff08067210 */ /* 0x000fe20007ffe1ff */
[----:B------:R-:W-:Y:S01]  /*0330*/  BSSY.RECONVERGENT B3, `(.L_x_6) ;  /* 0x0000035000037945 */ /* 0x000fe20003800200 */
[----:B------:R-:W-:Y:S02]  /*0340*/  PLOP3.LUT P0, PT, PT, PT, PT, 0x80, 0x8 ;  /* 0x000000000008781c */ /* 0x000fe40003f0f070 */
[----:B------:R-:W-:-:S13]  /*0350*/  ISETP.GT.AND P1, PT, R6, 0xc, PT ;  /* 0x0000000c0600780c */ /* 0x000fda0003f24270 */
[----:B------:R-:W-:Y:S05]  /*0360*/  @!P1 BRA `(.L_x_7) ;  /* 0x0000000000c49947 */ /* 0x000fea0003800000 */
[----:B------:R-:W-:-:S13]  /*0370*/  PLOP3.LUT P0, PT, PT, PT, PT, 0x8, 0x80 ;  /* 0x000000000080781c */ /* 0x000fda0003f0e170 */
.L_x_8:
[----:B------:R-:W0:Y:S01]  /*0380*/  LDC.64 R14, c[0x0][0x388] ;  /* 0x0000e200ff0e7b82 */ /* 0x000e220000000a00 */
[----:B------:R-:W-:Y:S02]  /*0390*/  IMAD R9, R4, 0x4, R7 ;  /* 0x0000000404097824 */ /* 0x000fe400078e0207 */
[----:B0-----:R-:W-:-:S04]  /*03a0*/  IMAD.WIDE R6, R7, 0x2, R14 ;  /* 0x0000000207067825 */ /* 0x001fc800078e020e */
[----:B------:R-:W-:Y:S01]  /*03b0*/  IMAD.WIDE R24, R9, 0x2, R14 ;  /* 0x0000000209187825 */ /* 0x000fe200078e020e */
[----:B------:R-:W-:-:S03]  /*03c0*/  LEA R9, R4, R9, 0x2 ;  /* 0x0000000904097211 */ /* 0x000fc600078e10ff */
[C---:B------:R-:W-:Y:S02]  /*03d0*/  IMAD.WIDE R12, R4.reuse, 0x2, R6 ;  /* 0x00000002040c7825 */ /* 0x040fe400078e0206 */
[----:B------:R-:W2:Y:S02]  /*03e0*/  LDG.E.S16 R6, desc[UR6][R6.64] ;  /* 0x0000000606067981 */ /* 0x000ea4000c1e1700 */
[C---:B------:R-:W-:Y:S02]  /*03f0*/  IMAD.WIDE R20, R4.reuse, 0x2, R24 ;  /* 0x0000000204147825 */ /* 0x040fe400078e0218 */
[----:B------:R0:W2:Y:S02]  /*0400*/  LDG.E.S16 R27, desc[UR6][R12.64] ;  /* 0x000000060c1b7981 */ /* 0x0000a4000c1e1700 */
[----:B------:R-:W-:Y:S02]  /*0410*/  IMAD.WIDE R16, R4, 0x2, R12 ;  /* 0x0000000204107825 */ /* 0x000fe400078e020c */
[----:B------:R1:W3:Y:S02]  /*0420*/  LDG.E.S16 R23, desc[UR6][R20.64] ;  /* 0x0000000614177981 */ /* 0x0002e4000c1e1700 */
[----:B------:R-:W-:-:S02]  /*0430*/  IMAD.WIDE R10, R9, 0x2, R14 ;  /* 0x00000002090a7825 */ /* 0x000fc400078e020e */
[----:B------:R-:W3:Y:S02]  /*0440*/  LDG.E.S16 R24, desc[UR6][R24.64] ;  /* 0x0000000618187981 */ /* 0x000ee4000c1e1700 */
[C---:B0-----:R-:W-:Y:S02]  /*0450*/  IMAD.WIDE R12, R4.reuse, 0x2, R16 ;  /* 0x00000002040c7825 */ /* 0x041fe400078e0210 */
[----:B------:R0:W4:Y:S02]  /*0460*/  LDG.E.S16 R26, desc[UR6][R16.64] ;  /* 0x00000006101a7981 */ /* 0x000124000c1e1700 */
[----:B-1----:R-:W-:-:S04]  /*0470*/  IMAD.WIDE R20, R4, 0x2, R20 ;  /* 0x0000000204147825 */ /* 0x002fc800078e0214 */
[C---:B------:R-:W-:Y:S01]  /*0480*/  IMAD R7, R4.reuse, 0x4, R9 ;  /* 0x0000000404077824 */ /* 0x040fe200078e0209 */
[----:B------:R1:W4:Y:S01]  /*0490*/  LDG.E.S16 R25, desc[UR6][R12.64] ;  /* 0x000000060c197981 */ /* 0x000322000c1e1700 */
[----:B------:R-:W-:-:S03]  /*04a0*/  IMAD.WIDE R18, R4, 0x2, R10 ;  /* 0x0000000204127825 */ /* 0x000fc600078e020a */
[----:B------:R-:W5:Y:S01]  /*04b0*/  LDG.E.S16 R10, desc[UR6][R10.64] ;  /* 0x000000060a0a7981 */ /* 0x000f62000c1e1700 */
[----:B------:R-:W-:-:S03]  /*04c0*/  IMAD.WIDE R14, R7, 0x2, R14 ;  /* 0x00000002070e7825 */ /* 0x000fc600078e020e */
[----:B------:R-:W5:Y:S01]  /*04d0*/  LDG.E.S16 R22, desc[UR6][R20.64] ;  /* 0x0000000614167981 */ /* 0x000f62000c1e1700 */
[----:B0-----:R-:W-:-:S03]  /*04e0*/  IMAD.WIDE R16, R4, 0x2, R20 ;  /* 0x0000000204107825 */ /* 0x001fc600078e0214 */
[----:B------:R0:W5:Y:S01]  /*04f0*/  LDG.E.S16 R9, desc[UR6][R18.64] ;  /* 0x0000000612097981 */ /* 0x000162000c1e1700 */
[----:B-1----:R-:W-:-:S03]  /*0500*/  IMAD.WIDE R12, R4, 0x2, R18 ;  /* 0x00000002040c7825 */ /* 0x002fc600078e0212 */
[----:B------:R1:W5:Y:S04]  /*0510*/  LDG.E.S16 R11, desc[UR6][R16.64] ;  /* 0x00000006100b7981 */ /* 0x000368000c1e1700 */
[----:B------:R1:W5:Y:S01]  /*0520*/  LDG.E.S16 R29, desc[UR6][R12.64] ;  /* 0x000000060c1d7981 */ /* 0x000362000c1e1700 */
[----:B0-----:R-:W-:-:S04]  /*0530*/  IMAD.WIDE R18, R4, 0x2, R12 ;  /* 0x0000000204127825 */ /* 0x001fc800078e020c */
[C---:B-1----:R-:W-:Y:S02]  /*0540*/  IMAD.WIDE R16, R4.reuse, 0x2, R14 ;  /* 0x0000000204107825 */ /* 0x042fe400078e020e */
[----:B------:R-:W5:Y:S02]  /*0550*/  LDG.E.S16 R18, desc[UR6][R18.64] ;  /* 0x0000000612127981 */ /* 0x000f64000c1e1700 */
[C---:B------:R-:W-:Y:S02]  /*0560*/  IMAD.WIDE R20, R4.reuse, 0x2, R16 ;  /* 0x0000000204147825 */ /* 0x040fe400078e0210 */
[----:B------:R-:W5:Y:S04]  /*0570*/  LDG.E.S16 R14, desc[UR6][R14.64] ;  /* 0x000000060e0e7981 */ /* 0x000f68000c1e1700 */
[----:B------:R-:W5:Y:S01]  /*0580*/  LDG.E.S16 R17, desc[UR6][R16.64] ;  /* 0x0000000610117981 */ /* 0x000f62000c1e1700 */
[----:B------:R-:W-:-:S03]  /*0590*/  IMAD.WIDE R12, R4, 0x2, R20 ;  /* 0x00000002040c7825 */ /* 0x000fc600078e0214 */
[----:B------:R-:W5:Y:S04]  /*05a0*/  LDG.E.S16 R20, desc[UR6][R20.64] ;  /* 0x0000000614147981 */ /* 0x000f68000c1e1700 */
[----:B------:R-:W5:Y:S01]  /*05b0*/  LDG.E.S16 R13, desc[UR6][R12.64] ;  /* 0x000000060c0d7981 */ /* 0x000f62000c1e1700 */
[----:B------:R-:W-:-:S04]  /*05c0*/  IADD3 R8, PT, PT, R8, 0x10, RZ ;  /* 0x0000001008087810 */ /* 0x000fc80007ffe0ff */
[----:B------:R-:W-:Y:S01]  /*05d0*/  ISETP.GE.AND P1, PT, R8, -0xc, PT ;  /* 0xfffffff40800780c */ /* 0x000fe20003f26270 */
[----:B------:R-:W-:Y:S01]  /*05e0*/  IMAD R7, R4, 0x4, R7 ;  /* 0x0000000404077824 */ /* 0x000fe200078e0207 */
[----:B--2---:R-:W-:-:S04]  /*05f0*/  IADD3 R6, PT, PT, R27, R28, R6 ;  /* 0x0000001c1b067210 */ /* 0x004fc80007ffe006 */
[----:B----4-:R-:W-:-:S04]  /*0600*/  IADD3 R6, PT, PT, R25, R6, R26 ;  /* 0x0000000619067210 */ /* 0x010fc80007ffe01a */
[----:B---3--:R-:W-:-:S04]  /*0610*/  IADD3 R6, PT, PT, R23, R6, R24 ;  /* 0x0000000617067210 */ /* 0x008fc80007ffe018 */
[----:B-----5:R-:W-:-:S04]  /*0620*/  IADD3 R6, PT, PT, R11, R6, R22 ;  /* 0x000000060b067210 */ /* 0x020fc80007ffe016 */
[----:B------:R-:W-:-:S04]  /*0630*/  IADD3 R6, PT, PT, R9, R6, R10 ;  /* 0x0000000609067210 */ /* 0x000fc80007ffe00a */
[----:B------:R-:W-:-:S04]  /*0640*/  IADD3 R6, PT, PT, R18, R6, R29 ;  /* 0x0000000612067210 */ /* 0x000fc80007ffe01d */
[----:B------:R-:W-:-:S04]  /*0650*/  IADD3 R6, PT, PT, R17, R6, R14 ;  /* 0x0000000611067210 */ /* 0x000fc80007ffe00e */
[----:B------:R-:W-:Y:S01]  /*0660*/  IADD3 R28, PT, PT, R13, R6, R20 ;  /* 0x000000060d1c7210 */ /* 0x000fe20007ffe014 */
[----:B------:R-:W-:Y:S06]  /*0670*/  @!P1 BRA `(.L_x_8) ;  /* 0xfffffffc00409947 */ /* 0x000fec000383ffff */
.L_x_7:
[----:B------:R-:W-:Y:S05]  /*0680*/  BSYNC.RECONVERGENT B3 ;  /* 0x0000000000037941 */ /* 0x000fea0003800200 */
.L_x_6:
[----:B------:R-:W-:Y:S01]  /*0690*/  IADD3 R6, PT, PT, -R8, RZ, RZ ;  /* 0x000000ff08067210 */ /* 0x000fe20007ffe1ff */
[----:B------:R-:W-:Y:S03]  /*06a0*/  BSSY.RECONVERGENT B3, `(.L_x_9) ;  /* 0x000001c000037945 */ /* 0x000fe60003800200 */
[----:B------:R-:W-:-:S13]  /*06b0*/  ISETP.GT.AND P1, PT, R6, 0x4, PT ;  /* 0x000000040600780c */ /* 0x000fda0003f24270 */
[----:B------:R-:W-:Y:S05]  /*06c0*/  @!P1 BRA `(.L_x_10) ;  /* 0x0000000000649947 */ /* 0x000fea0003800000 */
[----:B------:R-:W0:Y:S01]  /*06d0*/  LDC.64 R10, c[0x0][0x388] ;  /* 0x0000e200ff0a7b82 */ /* 0x000e220000000a00 */
[----:B------:R-:W-:Y:S02]  /*06e0*/  IMAD R9, R4, 0x4, R7 ;  /* 0x0000000404097824 */ /* 0x000fe400078e0207 */
[----:B0-----:R-:W-:-:S04]  /*06f0*/  IMAD.WIDE R20, R7, 0x2, R10 ;  /* 0x0000000207147825 */ /* 0x001fc800078e020a */
[----:B------:R-:W-:-:S04]  /*0700*/  IMAD.WIDE R6, R9, 0x2, R10 ;  /* 0x0000000209067825 */ /* 0x000fc800078e020a */
[C---:B------:R-:W-:Y:S02]  /*0710*/  IMAD.WIDE R14, R4.reuse, 0x2, R20 ;  /* 0x00000002040e7825 */ /* 0x040fe400078e0214 */
[----:B------:R-:W2:Y:S02]  /*0720*/  LDG.E.S16 R21, desc[UR6][R20.64] ;  /* 0x0000000614157981 */ /* 0x000ea4000c1e1700 */
[C---:B------:R-:W-:Y:S02]  /*0730*/  IMAD.WIDE R12, R4.reuse, 0x2, R6 ;  /* 0x00000002040c7825 */ /* 0x040fe400078e0206 */
[----:B------:R0:W3:Y:S02]  /*0740*/  LDG.E.S16 R6, desc[UR6][R6.64] ;  /* 0x0000000606067981 */ /* 0x0000e4000c1e1700 */
[C---:B------:R-:W-:Y:S02]  /*0750*/  IMAD.WIDE R10, R4.reuse, 0x2, R14 ;  /* 0x00000002040a7825 */ /* 0x040fe400078e020e */
[----:B------:R-:W2:Y:S02]  /*0760*/  LDG.E.S16 R14, desc[UR6][R14.64] ;  /* 0x000000060e0e7981 */ /* 0x000ea4000c1e1700 */
[----:B------:R-:W-:-:S02]  /*0770*/  IMAD.WIDE R18, R4, 0x2, R12 ;  /* 0x0000000204127825 */ /* 0x000fc400078e020c */
[----:B------:R-:W3:Y:S02]  /*0780*/  LDG.E.S16 R12, desc[UR6][R12.64] ;  /* 0x000000060c0c7981 */ /* 0x000ee4000c1e1700 */
[C---:B------:R-:W-:Y:S02]  /*0790*/  IMAD.WIDE R16, R4.reuse, 0x2, R10 ;  /* 0x0000000204107825 */ /* 0x040fe400078e020a */
[----:B------:R-:W4:Y:S02]  /*07a0*/  LDG.E.S16 R10, desc[UR6][R10.64] ;  /* 0x000000060a0a7981 */ /* 0x000f24000c1e1700 */
[C---:B------:R-:W-:Y:S02]  /*07b0*/  IMAD.WIDE R22, R4.reuse, 0x2, R18 ;  /* 0x0000000204167825 */ /* 0x040fe400078e0212 */
[----:B------:R-:W4:Y:S04]  /*07c0*/  LDG.E.S16 R16, desc[UR6][R16.64] ;  /* 0x0000000610107981 */ /* 0x000f28000c1e1700 */
[----:B------:R-:W5:Y:S04]  /*07d0*/  LDG.E.S16 R18, desc[UR6][R18.64] ;  /* 0x0000000612127981 */ /* 0x000f68000c1e1700 */
[----:B------:R-:W5:Y:S01]  /*07e0*/  LDG.E.S16 R22, desc[UR6][R22.64] ;  /* 0x0000000616167981 */ /* 0x000f62000c1e1700 */
[----:B------:R-:W-:Y:S01]  /*07f0*/  PLOP3.LUT P0, PT, PT, PT, PT, 0x8, 0x80 ;  /* 0x000000000080781c */ /* 0x000fe20003f0e170 */
[----:B0-----:R-:W-:Y:S01]  /*0800*/  IMAD R7, R4, 0x4, R9 ;  /* 0x0000000404077824 */ /* 0x001fe200078e0209 */
[----:B------:R-:W-:-:S02]  /*0810*/  IADD3 R8, PT, PT, R8, 0x8, RZ ;  /* 0x0000000808087810 */ /* 0x000fc40007ffe0ff */
[----:B--2---:R-:W-:-:S04]  /*0820*/  IADD3 R21, PT, PT, R14, R28, R21 ;  /* 0x0000001c0e157210 */ /* 0x004fc80007ffe015 */
[----:B----4-:R-:W-:-:S04]  /*0830*/  IADD3 R21, PT, PT, R16, R21, R10 ;  /* 0x0000001510157210 */ /* 0x010fc80007ffe00a */
[----:B---3--:R-:W-:-:S04]  /*0840*/  IADD3 R21, PT, PT, R12, R21, R6 ;  /* 0x000000150c157210 */ /* 0x008fc80007ffe006 */
[----:B-----5:R-:W-:-:S07]  /*0850*/  IADD3 R28, PT, PT, R22, R21, R18 ;  /* 0x00000015161c7210 */ /* 0x020fce0007ffe012 */
.L_x_10:
[----:B------:R-:W-:Y:S05]  /*0860*/  BSYNC.RECONVERGENT B3 ;  /* 0x0000000000037941 */ /* 0x000fea0003800200 */
.L_x_9:
[----:B------:R-:W-:-:S13]  /*0870*/  ISETP.NE.OR P0, PT, R8, RZ, P0 ;  /* 0x000000ff0800720c */ /* 0x000fda0000705670 */
[----:B------:R-:W-:Y:S05]  /*0880*/  @!P0 BREAK.RELIABLE B0 ;  /* 0x0000000000008942 */ /* 0x000fea0003800100 */
[----:B------:R-:W-:Y:S05]  /*0890*/  @!P0 BRA `(.L_x_3) ;  /* 0x0000000000408947 */ /* 0x000fea0003800000 */
.L_x_5:
[----:B------:R-:W-:Y:S05]  /*08a0*/  BSYNC.RELIABLE B0 ;  /* 0x0000000000007941 */ /* 0x000fea0003800100 */
.L_x_4:
[----:B------:R-:W0:Y:S02]  /*08b0*/  LDC.64 R10, c[0x0][0x388] ;  /* 0x0000e200ff0a7b82 */ /* 0x000e240000000a00 */
[----:B0-----:R-:W-:-:S04]  /*08c0*/  IMAD.WIDE R10, R7, 0x2, R10 ;  /* 0x00000002070a7825 */ /* 0x001fc800078e020a */
[C---:B------:R-:W-:Y:S02]  /*08d0*/  IMAD.WIDE R12, R4.reuse, 0x2, R10 ;  /* 0x00000002040c7825 */ /* 0x040fe400078e020a */
[----:B------:R-:W2:Y:S02]  /*08e0*/  LDG.E.S16 R11, desc[UR6][R10.64] ;  /* 0x000000060a0b7981 */ /* 0x000ea4000c1e1700 */
[C---:B------:R-:W-:Y:S02]  /*08f0*/  IMAD.WIDE R14, R4.reuse, 0x2, R12 ;  /* 0x00000002040e7825 */ /* 0x040fe400078e020c */
[----:B------:R-:W2:Y:S02]  /*0900*/  LDG.E.S16 R12, desc[UR6][R12.64] ;  /* 0x000000060c0c7981 */ /* 0x000ea4000c1e1700 */
[----:B------:R-:W-:Y:S02]  /*0910*/  IMAD.WIDE R16, R4, 0x2, R14 ;  /* 0x0000000204107825 */ /* 0x000fe400078e020e */
[----:B------:R-:W3:Y:S04]  /*0920*/  LDG.E.S16 R15, desc[UR6][R14.64] ;  /* 0x000000060e0f7981 */ /* 0x000ee8000c1e1700 */
[----:B------:R-:W3:Y:S01]  /*0930*/  LDG.E.S16 R16, desc[UR6][R16.64] ;  /* 0x0000000610107981 */ /* 0x000ee2000c1e1700 */
[----:B------:R-:W-:-:S04]  /*0940*/  IADD3 R8, PT, PT, R8, 0x4, RZ ;  /* 0x0000000408087810 */ /* 0x000fc80007ffe0ff */
[----:B------:R-:W-:Y:S01]  /*0950*/  ISETP.NE.AND P0, PT, R8, RZ, PT ;  /* 0x000000ff0800720c */ /* 0x000fe20003f05270 */
[----:B------:R-:W-:Y:S01]  /*0960*/  IMAD R7, R4, 0x4, R7 ;  /* 0x0000000404077824 */ /* 0x000fe200078e0207 */
[----:B--2---:R-:W-:-:S04]  /*0970*/  IADD3 R28, PT, PT, R12, R28, R11 ;  /* 0x0000001c0c1c7210 */ /* 0x004fc80007ffe00b */
[----:B---3--:R-:W-:-:S07]  /*0980*/  IADD3 R28, PT, PT, R16, R28, R15 ;  /* 0x0000001c101c7210 */ /* 0x008fce0007ffe00f */
[----:B------:R-:W-:Y:S05]  /*0990*/  @P0 BRA `(.L_x_4) ;  /* 0xfffffffc00c40947 */ /* 0x000fea000383ffff */
.L_x_3:
[----:B------:R-:W-:Y:S05]  /*09a0*/  BSYNC.RECONVERGENT B1 ;  /* 0x0000000000017941 */ /* 0x000fea0003800200 */
.L_x_2:
[----:B------:R-:W-:-:S13]  /*09b0*/  ISETP.NE.AND P0, PT, R5, RZ, PT ;  /* 0x000000ff0500720c */ /* 0x000fda0003f05270 */
[----:B------:R-:W-:Y:S05]  /*09c0*/  @!P0 BRA `(.L_x_1) ;  /* 0x0000000000248947 */ /* 0x000fea0003800000 */
[----:B------:R-:W0:Y:S01]  /*09d0*/  LDC.64 R8, c[0x0][0x388] ;  /* 0x0000e200ff087b82 */ /* 0x000e220000000a00 */
[----:B------:R-:W-:-:S07]  /*09e0*/  IADD3 R5, PT, PT, -R5, RZ, RZ ;  /* 0x000000ff05057210 */ /* 0x000fce0007ffe1ff */
.L_x_11:
[----:B0-----:R-:W-:-:S06]  /*09f0*/  IMAD.WIDE R10, R7, 0x2, R8 ;  /* 0x00000002070a7825 */ /* 0x001fcc00078e0208 */
[----:B------:R-:W2:Y:S01]  /*0a00*/  LDG.E.S16 R11, desc[UR6][R10.64] ;  /* 0x000000060a0b7981 */ /* 0x000ea2000c1e1700 */
[----:B------:R-:W-:Y:S01]  /*0a10*/  VIADD R5, R5, 0x1 ;  /* 0x0000000105057836 */ /* 0x000fe20000000000 */
[----:B------:R-:W-:-:S04]  /*0a20*/  IADD3 R7, PT, PT, R4, R7, RZ ;  /* 0x0000000704077210 */ /* 0x000fc80007ffe0ff */
[----:B------:R-:W-:Y:S01]  /*0a30*/  ISETP.NE.AND P0, PT, R5, RZ, PT ;  /* 0x000000ff0500720c */ /* 0x000fe20003f05270 */
[----:B--2---:R-:W-:-:S12]  /*0a40*/  IMAD.IADD R28, R11, 0x1, R28 ;  /* 0x000000010b1c7824 */ /* 0x004fd800078e021c */
[----:B------:R-:W-:Y:S05]  /*0a50*/  @P0 BRA `(.L_x_11) ;  /* 0xfffffffc00e40947 */ /* 0x000fea000383ffff */
.L_x_1:
[----:B------:R-:W-:Y:S05]  /*0a60*/  BSYNC.RECONVERGENT B2 ;  /* 0x0000000000027941 */ /* 0x000fea0003800200 */
.L_x_0:
[----:B------:R-:W-:Y:S05]  /*0a70*/  WARPSYNC.ALL ;  /* 0x0000000000007948 */ /* 0x000fea0003800000 */
[----:B------:R-:W0:Y:S01]  /*0a80*/  S2UR UR5, SR_CgaCtaId ;  /* 0x00000000000579c3 */ /* 0x000e220000008800 */
[----:B------:R-:W-:Y:S01]  /*0a90*/  UMOV UR4, 0x400 ;  /* 0x0000040000047882 */ /* 0x000fe20000000000 */
[----:B------:R-:W-:Y:S02]  /*0aa0*/  ISETP.GE.U32.AND P1, PT, R2, 0x2, PT ;  /* 0x000000020200780c */ /* 0x000fe40003f26070 */
[----:B------:R-:W-:Y:S01]  /*0ab0*/  ISETP.NE.AND P0, PT, R0, RZ, PT ;  /* 0x000000ff0000720c */ /* 0x000fe20003f05270 */
[----:B0-----:R-:W-:-:S06]  /*0ac0*/  ULEA UR4, UR5, UR4, 0x18 ;  /* 0x0000000405047291 */ /* 0x001fcc000f8ec0ff */
[----:B------:R-:W-:-:S05]  /*0ad0*/  LEA R5, R0, UR4, 0x2 ;  /* 0x0000000400057c11 */ /* 0x000fca000f8e10ff */
[----:B------:R0:W-:Y:S01]  /*0ae0*/  STS [R5], R28 ;  /* 0x0000001c05007388 */ /* 0x0001e20000000800 */
[----:B------:R-:W-:Y:S06]  /*0af0*/  BAR.SYNC.DEFER_BLOCKING 0x0 ;  /* 0x0000000000007b1d */ /* 0x000fec0000010000 */
[----:B------:R-:W-:Y:S05]  /*0b00*/  @!P1 BRA `(.L_x_12) ;  /* 0x00000000002c9947 */ /* 0x000fea0003800000 */
.L_x_13:
[----:B------:R-:W-:-:S04]  /*0b10*/  SHF.R.U32.HI R8, RZ, 0x1, R2 ;  /* 0x00000001ff087819 */ /* 0x000fc80000011602 */
[----:B------:R-:W-:-:S13]  /*0b20*/  ISETP.GE.U32.AND P1, PT, R0, R8, PT ;  /* 0x000000080000720c */ /* 0x000fda0003f26070 */
[----:B------:R-:W-:Y:S01]  /*0b30*/  @!P1 LEA R4, R8, R5, 0x2 ;  /* 0x0000000508049211 */ /* 0x000fe200078e10ff */
[----:B------:R-:W-:Y:S05]  /*0b40*/  @!P1 LDS R7, [R5] ;  /* 0x0000000005079984 */ /* 0x000fea0000000800 */
[----:B------:R-:W1:Y:S02]  /*0b50*/  @!P1 LDS R4, [R4] ;  /* 0x0000000004049984 */ /* 0x000e640000000800 */
[----:B-1----:R-:W-:-:S05]  /*0b60*/  @!P1 IMAD.IADD R6, R4, 0x1, R7 ;  /* 0x0000000104069824 */ /* 0x002fca00078e0207 */
[----:B------:R1:W-:Y:S01]  /*0b70*/  @!P1 STS [R5], R6 ;  /* 0x0000000605009388 */ /* 0x0003e20000000800 */
[----:B------:R-:W-:Y:S01]  /*0b80*/  BAR.SYNC.DEFER_BLOCKING 0x0 ;  /* 0x0000000000007b1d */ /* 0x000fe20000010000 */
[----:B------:R-:W-:Y:S02]  /*0b90*/  ISETP.GT.U32.AND P1, PT, R2, 0x3, PT ;  /* 0x000000030200780c */ /* 0x000fe40003f24070 */
[----:B------:R-:W-:-:S11]  /*0ba0*/  MOV R2, R8 ;  /* 0x0000000800027202 */ /* 0x000fd60000000f00 */
[----:B-1----:R-:W-:Y:S05]  /*0bb0*/  @P1 BRA `(.L_x_13) ;  /* 0xfffffffc00d41947 */ /* 0x002fea000383ffff */
.L_x_12:
[----:B------:R-:W-:Y:S05]  /*0bc0*/  @P0 EXIT ;  /* 0x000000000000094d */ /* 0x000fea0003800000 */
[----:B------:R-:W1:Y:S01]  /*0bd0*/  S2UR UR5, SR_CgaCtaId ;  /* 0x00000000000579c3 */ /* 0x000e620000008800 */
[----:B------:R-:W-:-:S07]  /*0be0*/  UMOV UR4, 0x400 ;  /* 0x0000040000047882 */ /* 0x000fce0000000000 */
[----:B0-----:R-:W0:Y:S01]  /*0bf0*/  LDC.64 R4, c[0x0][0x380] ;  /* 0x0000e000ff047b82 */ /* 0x001e220000000a00 */
[----:B-1----:R-:W-:Y:S01]  /*0c00*/  ULEA UR4, UR5, UR4, 0x18 ;  /* 0x0000000405047291 */ /* 0x002fe2000f8ec0ff */
[----:B0-----:R-:W-:-:S08]  /*0c10*/  IMAD.WIDE.U32 R2, R3, 0x2, R4 ;  /* 0x0000000203027825 */ /* 0x001fd000078e0004 */
[----:B------:R-:W0:Y:S04]  /*0c20*/  LDS R7, [UR4] ;  /* 0x00000004ff077984 */ /* 0x000e280008000800 */
[----:B0-----:R-:W-:Y:S01]  /*0c30*/  STG.E.U16 desc[UR6][R2.64], R7 ;  /* 0x0000000702007986 */ /* 0x001fe2000c101506 */
[----:B------:R-:W-:Y:S05]  /*0c40*/  EXIT ;  /* 0x000000000000794d */ /* 0x000fea0003800000 */
.L_x_14:
[----:B------:R-:W-:-:S00]  /*0c50*/  BRA `(.L_x_14) ;  /* 0xfffffffc00fc7947 */ /* 0x000fc0000383ffff */
[----:B------:R-:W-:-:S00]  /*0c60*/  NOP ;  /* 0x0000000000007918 */ /* 0x000fc00000000000 */
        /* <DEDUP_REMOVED lines=9> */
.L_x_54:


//--------------------- .text._Z11debugPrintsPsi  --------------------------
	.section	.text._Z11debugPrintsPsi,"ax",@progbits
	.align	128
        .global         _Z11debugPrintsPsi
        .type           _Z11debugPrintsPsi,@function
        .size           _Z11debugPrintsPsi,(.L_x_55 - _Z11debugPrintsPsi)
        .other          _Z11debugPrintsPsi,@"STO_CUDA_ENTRY STV_DEFAULT"
_Z11debugPrintsPsi:
.text._Z11debugPrintsPsi:
[----:B------:R-:W0:Y:S08]  /*0000*/  LDC R1, c[0x0][0x37c] ;  /* 0x0000df00ff017b82 */ /* 0x000e300000000800 */
[----:B------:R-:W1:Y:S01]  /*0010*/  LDC R22, c[0x0][0x388] ;  /* 0x0000e200ff167b82 */ /* 0x000e620000000800 */
[----:B------:R-:W2:Y:S01]  /*0020*/  LDCU UR4, c[0x0][0x2f8] ;  /* 0x00005f00ff0477ac */ /* 0x000ea20008000800 */
[----:B0-----:R-:W-:Y:S01]  /*0030*/  VIADD R1, R1, 0xfffffff8 ;  /* 0xfffffff801017836 */ /* 0x001fe20000000000 */
[----:B------:R-:W0:Y:S04]  /*0040*/  LDCU UR5, c[0x0][0x2fc] ;  /* 0x00005f80ff0577ac */ /* 0x000e280008000800 */
[----:B--2---:R-:W-:-:S02]  /*0050*/  IADD3 R18, P1, PT, R1, UR4, RZ ;  /* 0x0000000401127c10 */ /* 0x004fc4000ff3e0ff */
[----:B-1----:R-:W-:-:S03]  /*0060*/  ISETP.GE.AND P0, PT, R22, -0x1, PT ;  /* 0xffffffff1600780c */ /* 0x002fc60003f06270 */
[----:B0-----:R-:W-:-:S10]  /*0070*/  IMAD.X R2, RZ, RZ, UR5, P1 ;  /* 0x00000005ff027e24 */ /* 0x001fd400088e06ff */
[----:B------:R-:W-:Y:S05]  /*0080*/  @!P0 BRA `(.L_x_15) ;  /* 0x0000000c00d88947 */ /* 0x000fea0003800000 */
[----:B------:R-:W0:Y:S01]  /*0090*/  LDCU.64 UR4, c[0x0][0x380] ;  /* 0x00007000ff0477ac */ /* 0x000e220008000a00 */
[----:B------:R-:W-:Y:S01]  /*00a0*/  BSSY.RECONVERGENT B8, `(.L_x_15) ;  /* 0x00000f4000087945 */ /* 0x000fe20003800200 */
[----:B------:R-:W-:Y:S02]  /*00b0*/  VIADD R22, R22, 0x2 ;  /* 0x0000000216167836 */ /* 0x000fe40000000000 */
[----:B------:R-:W-:Y:S01]  /*00c0*/  IMAD.MOV.U32 R19, RZ, RZ, RZ ;  /* 0x000000ffff137224 */ /* 0x000fe200078e00ff */
[----:B------:R-:W1:Y:S01]  /*00d0*/  LDCU.64 UR36, c[0x0][0x358] ;  /* 0x00006b00ff2477ac */ /* 0x000e620008000a00 */
[----:B0-----:R-:W-:-:S04]  /*00e0*/  UIADD3 URZ, UP0, UPT, UR4, 0x4, URZ ;  /* 0x0000000404ff7890 */ /* 0x001fc8000ff1e0ff */
[----:B------:R-:W-:-:S12]  /*00f0*/  UIADD3.X UR38, UPT, UPT, URZ, UR5, URZ, UP0, !UPT ;  /* 0x00000005ff267290 */ /* 0x000fd800087fe4ff */
.L_x_48:
[C---:B------:R-:W-:Y:S01]  /*0100*/  ISETP.GE.AND P0, PT, R22.reuse, 0x4, PT ;  /* 0x000000041600780c */ /* 0x040fe20003f06270 */
[C---:B------:R-:W-:Y:S01]  /*0110*/  IMAD R25, R22.reuse, R19, RZ ;  /* 0x0000001316197224 */ /* 0x040fe200078e02ff */
[----:B------:R-:W-:Y:S01]  /*0120*/  VIMNMX R6, PT, PT, R22, 0x1, !PT ;  /* 0x0000000116067848 */ /* 0x000fe20007fe0100 */
[----:B------:R-:W-:Y:S02]  /*0130*/  VIADD R19, R19, 0x1 ;  /* 0x0000000113137836 */ /* 0x000fe40000000000 */
[----:B------:R-:W-:-:S03]  /*0140*/  IMAD.MOV.U32 R0, RZ, RZ, RZ ;  /* 0x000000ffff007224 */ /* 0x000fc600078e00ff */
[----:B------:R-:W-:-:S04]  /*0150*/  ISETP.NE.AND P1, PT, R19, R6, PT ;  /* 0x000000061300720c */ /* 0x000fc80003f25270 */
[----:B------:R-:W-:Y:S01]  /*0160*/  P2R R23, PR, RZ, 0x2 ;  /* 0x00000002ff177803 */ /* 0x000fe20000000000 */
[----:B------:R-:W-:Y:S08]  /*0170*/  @!P0 BRA `(.L_x_16) ;  /* 0x0000000800008947 */ /* 0x000ff00003800000 */
[----:B------:R-:W0:Y:S01]  /*0180*/  LDCU UR4, c[0x0][0x380] ;  /* 0x00007000ff0477ac */ /* 0x000e220008000800 */
[----:B------:R-:W-:Y:S01]  /*0190*/  IMAD.U32 R5, RZ, RZ, UR38 ;  /* 0x00000026ff057e24 */ /* 0x000fe2000f8e00ff */
[----:B------:R-:W-:Y:S01]  /*01a0*/  LOP3.LUT R6, R6, 0x7ffffffc, RZ, 0xc0, !PT ;  /* 0x7ffffffc06067812 */ /* 0x000fe200078ec0ff */
[----:B------:R-:W-:Y:S04]  /*01b0*/  BSSY.RECONVERGENT B7, `(.L_x_17) ;  /* 0x000007a000077945 */ /* 0x000fe80003800200 */
[----:B------:R-:W-:Y:S01]  /*01c0*/  IMAD.MOV R24, RZ, RZ, -R6 ;  /* 0x000000ffff187224 */ /* 0x000fe200078e0a06 */
[----:B0-----:R-:W-:-:S06]  /*01d0*/  UIADD3 UR4, UPT, UPT, UR4, 0x4, URZ ;  /* 0x0000000404047890 */ /* 0x001fcc000fffe0ff */
[----:B------:R-:W-:-:S04]  /*01e0*/  IMAD.U32 R4, RZ, RZ, UR4 ;  /* 0x00000004ff047e24 */ /* 0x000fc8000f8e00ff */
[----:B------:R-:W-:-:S04]  /*01f0*/  IMAD.WIDE.U32 R4, R25, 0x2, R4 ;  /* 0x0000000219047825 */ /* 0x000fc800078e0004 */
[----:B------:R-:W-:Y:S02]  /*0200*/  IMAD.MOV.U32 R16, RZ, RZ, R4 ;  /* 0x000000ffff107224 */ /* 0x000fe400078e0004 */
[----:B------:R-:W-:-:S07]  /*0210*/  IMAD.MOV.U32 R17, RZ, RZ, R5 ;  /* 0x000000ffff117224 */ /* 0x000fce00078e0005 */
.L_x_34:
[----:B-1----:R-:W2:Y:S01]  /*0220*/  LDG.E.U16 R10, desc[UR36][R16.64+-0x4] ;  /* 0xfffffc24100a7981 */ /* 0x002ea2000c1e1500 */
[----:B------:R-:W-:Y:S01]  /*0230*/  VIADD R24, R24, 0x4 ;  /* 0x0000000418187836 */ /* 0x000fe20000000000 */
[----:B------:R-:W-:Y:S04]  /*0240*/  BSSY.RECONVERGENT B6, `(.L_x_18) ;  /* 0x000001b000067945 */ /* 0x000fe80003800200 */
[----:B------:R-:W-:-:S04]  /*0250*/  ISETP.NE.AND P1, PT, R24, RZ, PT ;  /* 0x000000ff1800720c */ /* 0x000fc80003f25270 */
[----:B------:R-:W-:Y:S02]  /*0260*/  P2R R26, PR, RZ, 0x2 ;  /* 0x00000002ff1a7803 */ /* 0x000fe40000000000 */
[----:B--2---:R-:W-:-:S04]  /*0270*/  PRMT R0, R10, 0x9910, RZ ;  /* 0x000099100a007816 */ /* 0x004fc800000000ff */
[----:B------:R-:W-:-:S13]  /*0280*/  ISETP.GT.AND P0, PT, R0, -0x1, PT ;  /* 0xffffffff0000780c */ /* 0x000fda0003f04270 */
[----:B------:R-:W-:Y:S05]  /*0290*/  @P0 BRA `(.L_x_19) ;  /* 0x00000000002c0947 */ /* 0x000fea0003800000 */
[----:B------:R-:W-:Y:S01]  /*02a0*/  MOV R8, 0x18 ;  /* 0x0000001800087802 */ /* 0x000fe20000000f00 */
[----:B------:R0:W-:Y:S01]  /*02b0*/  STL [R1], R0 ;  /* 0x0000000001007387 */ /* 0x0001e20000100800 */
[----:B------:R-:W1:Y:S01]  /*02c0*/  LDCU.64 UR4, c[0x4][URZ] ;  /* 0x01000000ff0477ac */ /* 0x000e620008000a00 */
[----:B------:R-:W-:Y:S02]  /*02d0*/  IMAD.MOV.U32 R6, RZ, RZ, R18 ;  /* 0x000000ffff067224 */ /* 0x000fe400078e0012 */
[----:B------:R-:W-:Y:S01]  /*02e0*/  IMAD.MOV.U32 R7, RZ, RZ, R2 ;  /* 0x000000ffff077224 */ /* 0x000fe200078e0002 */
[----:B------:R-:W2:Y:S01]  /*02f0*/  LDC.64 R8, c[0x4][R8] ;  /* 0x0100000008087b82 */ /* 0x000ea20000000a00 */
[----:B-1----:R-:W-:Y:S01]  /*0300*/  MOV R4, UR4 ;  /* 0x0000000400047c02 */ /* 0x002fe20008000f00 */
[----:B0-----:R-:W-:-:S07]  /*0310*/  IMAD.U32 R5, RZ, RZ, UR5 ;  /* 0x00000005ff057e24 */ /* 0x001fce000f8e00ff */
[----:B------:R-:W-:-:S07]  /*0320*/  LEPC R20, `(.L_x_20) ;  /* 0x000000001014794e */ /* 0x000fce0000000000 */
[----:B--2---:R-:W-:Y:S05]  /*0330*/  CALL.ABS.NOINC R8 ;  /* 0x0000000008007343 */ /* 0x004fea0003c00000 */
.L_x_20:
[----:B------:R-:W-:Y:S05]  /*0340*/  BRA `(.L_x_21) ;  /* 0x0000000000287947 */ /* 0x000fea0003800000 */
.L_x_19:
[----:B------:R-:W-:Y:S01]  /*0350*/  MOV R8, 0x18 ;  /* 0x0000001800087802 */ /* 0x000fe20000000f00 */
[----:B------:R0:W-:Y:S01]  /*0360*/  STL [R1], R10 ;  /* 0x0000000a01007387 */ /* 0x0001e20000100800 */
[----:B------:R-:W1:Y:S01]  /*0370*/  LDCU.64 UR4, c[0x4][0x8] ;  /* 0x01000100ff0477ac */ /* 0x000e620008000a00 */
[----:B------:R-:W-:Y:S02]  /*0380*/  IMAD.MOV.U32 R6, RZ, RZ, R18 ;  /* 0x000000ffff067224 */ /* 0x000fe400078e0012 */
[----:B------:R-:W-:Y:S01]  /*0390*/  IMAD.MOV.U32 R7, RZ, RZ, R2 ;  /* 0x000000ffff077224 */ /* 0x000fe200078e0002 */
[----:B------:R-:W2:Y:S01]  /*03a0*/  LDC.64 R8, c[0x4][R8] ;  /* 0x0100000008087b82 */ /* 0x000ea20000000a00 */
[----:B-1----:R-:W-:Y:S02]  /*03b0*/  IMAD.U32 R4, RZ, RZ, UR4 ;  /* 0x00000004ff047e24 */ /* 0x002fe4000f8e00ff */
[----:B0-----:R-:W-:-:S07]  /*03c0*/  IMAD.U32 R5, RZ, RZ, UR5 ;  /* 0x00000005ff057e24 */ /* 0x001fce000f8e00ff */
[----:B------:R-:W-:-:S07]  /*03d0*/  LEPC R20, `(.L_x_21) ;  /* 0x000000001014794e */ /* 0x000fce0000000000 */
[----:B--2---:R-:W-:Y:S05]  /*03e0*/  CALL.ABS.NOINC R8 ;  /* 0x0000000008007343 */ /* 0x004fea0003c00000 */
.L_x_21:
[----:B------:R-:W-:Y:S05]  /*03f0*/  BSYNC.RECONVERGENT B6 ;  /* 0x0000000000067941 */ /* 0x000fea0003800200 */
.L_x_18:
[----:B------:R-:W2:Y:S01]  /*0400*/  LDG.E.U16 R10, desc[UR36][R16.64+-0x2] ;  /* 0xfffffe24100a7981 */ /* 0x000ea2000c1e1500 */
[----:B------:R-:W-:Y:S01]  /*0410*/  BSSY.RECONVERGENT B6, `(.L_x_22) ;  /* 0x0000019000067945 */ /* 0x000fe20003800200 */
[----:B--2---:R-:W-:-:S04]  /*0420*/  PRMT R0, R10, 0x9910, RZ ;  /* 0x000099100a007816 */ /* 0x004fc800000000ff */
[----:B------:R-:W-:-:S13]  /*0430*/  ISETP.GE.AND P0, PT, R0, RZ, PT ;  /* 0x000000ff0000720c */ /* 0x000fda0003f06270 */
[----:B------:R-:W-:Y:S05]  /*0440*/  @!P0 BRA `(.L_x_23) ;  /* 0x00000000002c8947 */ /* 0x000fea0003800000 */
[----:B------:R-:W-:Y:S01]  /*0450*/  MOV R8, 0x18 ;  /* 0x0000001800087802 */ /* 0x000fe20000000f00 */
[----:B------:R0:W-:Y:S01]  /*0460*/  STL [R1], R10 ;  /* 0x0000000a01007387 */ /* 0x0001e20000100800 */
[----:B------:R-:W1:Y:S01]  /*0470*/  LDCU.64 UR4, c[0x4][0x8] ;  /* 0x01000100ff0477ac */ /* 0x000e620008000a00 */
[----:B------:R-:W-:Y:S01]  /*0480*/  IMAD.MOV.U32 R6, RZ, RZ, R18 ;  /* 0x000000ffff067224 */ /* 0x000fe200078e0012 */
[----:B------:R-:W-:Y:S02]  /*0490*/  MOV R7, R2 ;  /* 0x0000000200077202 */ /* 0x000fe40000000f00 */
[----:B------:R-:W2:Y:S01]  /*04a0*/  LDC.64 R8, c[0x4][R8] ;  /* 0x0100000008087b82 */ /* 0x000ea20000000a00 */
[----:B-1----:R-:W-:Y:S02]  /*04b0*/  IMAD.U32 R4, RZ, RZ, UR4 ;  /* 0x00000004ff047e24 */ /* 0x002fe4000f8e00ff */
[----:B0-----:R-:W-:-:S07]  /*04c0*/  IMAD.U32 R5, RZ, RZ, UR5 ;  /* 0x00000005ff057e24 */ /* 0x001fce000f8e00ff */
[----:B------:R-:W-:-:S07]  /*04d0*/  LEPC R20, `(.L_x_24) ;  /* 0x000000001014794e */ /* 0x000fce0000000000 */
[----:B--2---:R-:W-:Y:S05]  /*04e0*/  CALL.ABS.NOINC R8 ;  /* 0x0000000008007343 */ /* 0x004fea0003c00000 */
.L_x_24:
[----:B------:R-:W-:Y:S05]  /*04f0*/  BRA `(.L_x_25) ;  /* 0x0000000000287947 */ /* 0x000fea0003800000 */
.L_x_23:
        /* <DEDUP_REMOVED lines=10> */
.L_x_25:
[----:B------:R-:W-:Y:S05]  /*05a0*/  BSYNC.RECONVERGENT B6 ;  /* 0x0000000000067941 */ /* 0x000fea0003800200 */
.L_x_22:
        /* <DEDUP_REMOVED lines=15> */
.L_x_28:
[----:B------:R-:W-:Y:S05]  /*06a0*/  BRA `(.L_x_29) ;  /* 0x0000000000287947 */ /* 0x000fea0003800000 */
.L_x_27:
[----:B------:R-:W-:Y:S01]  /*06b0*/  MOV R8, 0x18 ;  /* 0x0000001800087802 */ /* 0x000fe20000000f00 */
[----:B------:R0:W-:Y:S01]  /*06c0*/  STL [R1], R0 ;  /* 0x0000000001007387 */ /* 0x0001e20000100800 */
[----:B------:R-:W1:Y:S01]  /*06d0*/  LDCU.64 UR4, c[0x4][URZ] ;  /* 0x01000000ff0477ac */ /* 0x000e620008000a00 */
[----:B------:R-:W-:Y:S01]  /*06e0*/  MOV R6, R18 ;  /* 0x0000001200067202 */ /* 0x000fe20000000f00 */
[----:B------:R-:W-:Y:S02]  /*06f0*/  IMAD.MOV.U32 R7, RZ, RZ, R2 ;  /* 0x000000ffff077224 */ /* 0x000fe400078e0002 */
[----:B------:R-:W2:Y:S01]  /*0700*/  LDC.64 R8, c[0x4][R8] ;  /* 0x0100000008087b82 */ /* 0x000ea20000000a00 */
[----:B-1----:R-:W-:Y:S02]  /*0710*/  IMAD.U32 R4, RZ, RZ, UR4 ;  /* 0x00000004ff047e24 */ /* 0x002fe4000f8e00ff */
[----:B0-----:R-:W-:-:S07]  /*0720*/  IMAD.U32 R5, RZ, RZ, UR5 ;  /* 0x00000005ff057e24 */ /* 0x001fce000f8e00ff */
[----:B------:R-:W-:-:S07]  /*0730*/  LEPC R20, `(.L_x_29) ;  /* 0x000000001014794e */ /* 0x000fce0000000000 */
[----:B--2---:R-:W-:Y:S05]  /*0740*/  CALL.ABS.NOINC R8 ;  /* 0x0000000008007343 */ /* 0x004fea0003c00000 */
.L_x_29:
[----:B------:R-:W-:Y:S05]  /*0750*/  BSYNC.RECONVERGENT B6 ;  /* 0x0000000000067941 */ /* 0x000fea0003800200 */
.L_x_26:
        /* <DEDUP_REMOVED lines=15> */
.L_x_32:
[----:B------:R-:W-:Y:S05]  /*0850*/  BRA `(.L_x_33) ;  /* 0x0000000000287947 */ /* 0x000fea0003800000 */
.L_x_31:
        /* <DEDUP_REMOVED lines=10> */
.L_x_33:
[----:B------:R-:W-:Y:S05]  /*0900*/  BSYNC.RECONVERGENT B6 ;  /* 0x0000000000067941 */ /* 0x000fea0003800200 */
.L_x_30:
[----:B------:R-:W-:Y:S02]  /*0910*/  ISETP.NE.AND P6, PT, R26, RZ, PT ;  /* 0x000000ff1a00720c */ /* 0x000fe40003fc5270 */
[----:B------:R-:W-:-:S05]  /*0920*/  IADD3 R16, P0, PT, R16, 0x8, RZ ;  /* 0x0000000810107810 */ /* 0x000fca0007f1e0ff */
[----:B------:R-:W-:-:S06]  /*0930*/  IMAD.X R17, RZ, RZ, R17, P0 ;  /* 0x000000ffff117224 */ /* 0x000fcc00000e0611 */
[----:B------:R-:W-:Y:S05]  /*0940*/  @P6 BRA `(.L_x_34) ;  /* 0xfffffff800346947 */ /* 0x000fea000383ffff */
[----:B------:R-:W-:Y:S05]  /*0950*/  BSYNC.RECONVERGENT B7 ;  /* 0x0000000000077941 */ /* 0x000fea0003800200 */
.L_x_17:
[----:B------:R-:W-:-:S04]  /*0960*/  VIMNMX R0, PT, PT, R22, 0x1, !PT ;  /* 0x0000000116007848 */ /* 0x000fc80007fe0100 */
[----:B------:R-:W-:-:S07]  /*0970*/  LOP3.LUT R0, R0, 0x7ffffffc, RZ, 0xc0, !PT ;  /* 0x7ffffffc00007812 */ /* 0x000fce00078ec0ff */
.L_x_16:
[----:B------:R-:W-:-:S04]  /*0980*/  VIMNMX R24, PT, PT, R22, 0x1, !PT ;  /* 0x0000000116187848 */ /* 0x000fc80007fe0100 */
[----:B------:R-:W-:-:S04]  /*0990*/  LOP3.LUT R24, R24, 0x3, RZ, 0xc0, !PT ;  /* 0x0000000318187812 */ /* 0x000fc800078ec0ff */
[----:B------:R-:W-:-:S13]  /*09a0*/  ISETP.NE.AND P0, PT, R24, RZ, PT ;  /* 0x000000ff1800720c */ /* 0x000fda0003f05270 */
[----:B------:R-:W-:Y:S05]  /*09b0*/  @!P0 BRA `(.L_x_35) ;  /* 0x0000000400608947 */ /* 0x000fea0003800000 */
[----:B------:R-:W0:Y:S01]  /*09c0*/  LDC.64 R16, c[0x0][0x380] ;  /* 0x0000e000ff107b82 */ /* 0x000e220000000a00 */
[----:B------:R-:W-:-:S05]  /*09d0*/  IADD3 R25, PT, PT, R25, R0, RZ ;  /* 0x0000000019197210 */ /* 0x000fca0007ffe0ff */
[----:B0-----:R-:W-:-:S05]  /*09e0*/  IMAD.WIDE R16, R25, 0x2, R16 ;  /* 0x0000000219107825 */ /* 0x001fca00078e0210 */
[----:B-1----:R-:W2:Y:S01]  /*09f0*/  LDG.E.U16 R10, desc[UR36][R16.64] ;  /* 0x00000024100a7981 */ /* 0x002ea2000c1e1500 */
        /* <DEDUP_REMOVED lines=14> */
.L_x_38:
[----:B------:R-:W-:Y:S05]  /*0ae0*/  BRA `(.L_x_39) ;  /* 0x0000000000287947 */ /* 0x000fea0003800000 */
.L_x_37:
        /* <DEDUP_REMOVED lines=10> */
.L_x_39:
[----:B------:R-:W-:Y:S05]  /*0b90*/  BSYNC.RECONVERGENT B6 ;  /* 0x0000000000067941 */ /* 0x000fea0003800200 */
.L_x_36:
[----:B------:R-:W-:Y:S01]  /*0ba0*/  ISETP.NE.AND P0, PT, R24, 0x1, PT ;  /* 0x000000011800780c */ /* 0x000fe20003f05270 */
[----:B------:R-:W-:-:S12]  /*0bb0*/  BSSY.RECONVERGENT B7, `(.L_x_35) ;  /* 0x0000038000077945 */ /* 0x000fd80003800200 */
[----:B------:R-:W-:Y:S05]  /*0bc0*/  @!P0 BRA `(.L_x_40) ;  /* 0x0000000000d88947 */ /* 0x000fea0003800000 */
        /* <DEDUP_REMOVED lines=11> */
[----:B-1----:R-:W-:Y:S01]  /*0c80*/  IMAD.U32 R4, RZ, RZ, UR4 ;  /* 0x00000004ff047e24 */ /* 0x002fe2000f8e00ff */
[----:B0-----:R-:W-:-:S07]  /*0c90*/  MOV R5, UR5 ;  /* 0x0000000500057c02 */ /* 0x001fce0008000f00 */
[----:B------:R-:W-:-:S07]  /*0ca0*/  LEPC R20, `(.L_x_43) ;  /* 0x000000001014794e */ /* 0x000fce0000000000 */
[----:B--2---:R-:W-:Y:S05]  /*0cb0*/  CALL.ABS.NOINC R8 ;  /* 0x0000000008007343 */ /* 0x004fea0003c00000 */
.L_x_43:
[----:B------:R-:W-:Y:S05]  /*0cc0*/  BRA `(.L_x_44) ;  /* 0x0000000000287947 */ /* 0x000fea0003800000 */
.L_x_42:
        /* <DEDUP_REMOVED lines=10> */
.L_x_44:
[----:B------:R-:W-:Y:S05]  /*0d70*/  BSYNC.RECONVERGENT B6 ;  /* 0x0000000000067941 */ /* 0x000fea0003800200 */
.L_x_41:
[----:B------:R-:W-:-:S13]  /*0d80*/  ISETP.NE.AND P0, PT, R24, 0x2, PT ;  /* 0x000000021800780c */ /* 0x000fda0003f05270 */
[----:B------:R-:W-:Y:S05]  /*0d90*/  @!P0 BRA `(.L_x_40) ;  /* 0x0000000000648947 */ /* 0x000fea0003800000 */
[----:B------:R-:W2:Y:S02]  /*0da0*/  LDG.E.U16 R16, desc[UR36][R16.64+0x4] ;  /* 0x0000042410107981 */ /* 0x000ea4000c1e1500 */
[----:B--2---:R-:W-:-:S04]  /*0db0*/  PRMT R0, R16, 0x9910, RZ ;  /* 0x0000991010007816 */ /* 0x004fc800000000ff */
[----:B------:R-:W-:-:S13]  /*0dc0*/  ISETP.GE.AND P0, PT, R0, RZ, PT ;  /* 0x000000ff0000720c */ /* 0x000fda0003f06270 */
[----:B------:R-:W-:Y:S05]  /*0dd0*/  @!P0 BRA `(.L_x_45) ;  /* 0x00000000002c8947 */ /* 0x000fea0003800000 */
[----:B------:R-:W-:Y:S01]  /*0de0*/  MOV R0, 0x18 ;  /* 0x0000001800007802 */ /* 0x000fe20000000f00 */
[----:B------:R0:W-:Y:S01]  /*0df0*/  STL [R1], R16 ;  /* 0x0000001001007387 */ /* 0x0001e20000100800 */
[----:B------:R-:W1:Y:S01]  /*0e00*/  LDCU.64 UR4, c[0x4][0x8] ;  /* 0x01000100ff0477ac */ /* 0x000e620008000a00 */
[----:B------:R-:W-:Y:S01]  /*0e10*/  IMAD.MOV.U32 R6, RZ, RZ, R18 ;  /* 0x000000ffff067224 */ /* 0x000fe200078e0012 */
[----:B------:R0:W2:Y:S01]  /*0e20*/  LDC.64 R8, c[0x4][R0] ;  /* 0x0100000000087b82 */ /* 0x0000a20000000a00 */
[----:B------:R-:W-:Y:S01]  /*0e30*/  MOV R7, R2 ;  /* 0x0000000200077202 */ /* 0x000fe20000000f00 */
[----:B-1----:R-:W-:Y:S02]  /*0e40*/  IMAD.U32 R4, RZ, RZ, UR4 ;  /* 0x00000004ff047e24 */ /* 0x002fe4000f8e00ff */
[----:B0-----:R-:W-:-:S07]  /*0e50*/  IMAD.U32 R5, RZ, RZ, UR5 ;  /* 0x00000005ff057e24 */ /* 0x001fce000f8e00ff */
[----:B------:R-:W-:-:S07]  /*0e60*/  LEPC R20, `(.L_x_46) ;  /* 0x000000001014794e */ /* 0x000fce0000000000 */
[----:B--2---:R-:W-:Y:S05]  /*0e70*/  CALL.ABS.NOINC R8 ;  /* 0x0000000008007343 */ /* 0x004fea0003c00000 */
.L_x_46:
[----:B------:R-:W-:Y:S05]  /*0e80*/  BRA `(.L_x_40) ;  /* 0x0000000000287947 */ /* 0x000fea0003800000 */
.L_x_45:
[----:B------:R-:W-:Y:S01]  /*0e90*/  MOV R3, 0x18 ;  /* 0x0000001800037802 */ /* 0x000fe20000000f00 */
[----:B------:R0:W-:Y:S01]  /*0ea0*/  STL [R1], R0 ;  /* 0x0000000001007387 */ /* 0x0001e20000100800 */
[----:B------:R-:W1:Y:S01]  /*0eb0*/  LDCU.64 UR4, c[0x4][URZ] ;  /* 0x01000000ff0477ac */ /* 0x000e620008000a00 */
[----:B------:R-:W-:Y:S01]  /*0ec0*/  IMAD.MOV.U32 R6, RZ, RZ, R18 ;  /* 0x000000ffff067224 */ /* 0x000fe200078e0012 */
[----:B------:R0:W2:Y:S01]  /*0ed0*/  LDC.64 R8, c[0x4][R3] ;  /* 0x0100000003087b82 */ /* 0x0000a20000000a00 */
[----:B------:R-:W-:Y:S02]  /*0ee0*/  IMAD.MOV.U32 R7, RZ, RZ, R2 ;  /* 0x000000ffff077224 */ /* 0x000fe400078e0002 */
[----:B-1----:R-:W-:Y:S02]  /*0ef0*/  IMAD.U32 R4, RZ, RZ, UR4 ;  /* 0x00000004ff047e24 */ /* 0x002fe4000f8e00ff */
[----:B0-----:R-:W-:-:S07]  /*0f00*/  IMAD.U32 R5, RZ, RZ, UR5 ;  /* 0x00000005ff057e24 */ /* 0x001fce000f8e00ff */
[----:B------:R-:W-:-:S07]  /*0f10*/  LEPC R20, `(.L_x_40) ;  /* 0x000000001014794e */ /* 0x000fce0000000000 */
[----:B--2---:R-:W-:Y:S05]  /*0f20*/  CALL.ABS.NOINC R8 ;  /* 0x0000000008007343 */ /* 0x004fea0003c00000 */
.L_x_40:
[----:B------:R-:W-:Y:S05]  /*0f30*/  BSYNC.RECONVERGENT B7 ;  /* 0x0000000000077941 */ /* 0x000fea0003800200 */
.L_x_35:
[----:B------:R-:W-:Y:S01]  /*0f40*/  MOV R0, 0x18 ;  /* 0x0000001800007802 */ /* 0x000fe20000000f00 */
[----:B------:R-:W0:Y:S01]  /*0f50*/  LDCU.64 UR4, c[0x4][0x10] ;  /* 0x01000200ff0477ac */ /* 0x000e220008000a00 */
[----:B------:R-:W-:Y:S02]  /*0f60*/  CS2R R6, SRZ ;  /* 0x0000000000067805 */ /* 0x000fe4000001ff00 */
[----:B------:R2:W3:Y:S01]  /*0f70*/  LDC.64 R8, c[0x4][R0] ;  /* 0x0100000000087b82 */ /* 0x0004e20000000a00 */
[----:B0-----:R-:W-:Y:S02]  /*0f80*/  IMAD.U32 R4, RZ, RZ, UR4 ;  /* 0x00000004ff047e24 */ /* 0x001fe4000f8e00ff */
[----:B--2---:R-:W-:-:S07]  /*0f90*/  IMAD.U32 R5, RZ, RZ, UR5 ;  /* 0x00000005ff057e24 */ /* 0x004fce000f8e00ff */
[----:B------:R-:W-:-:S07]  /*0fa0*/  LEPC R20, `(.L_x_47) ;  /* 0x000000001014794e */ /* 0x000fce0000000000 */
[----:B-1-3--:R-:W-:Y:S05]  /*0fb0*/  CALL.ABS.NOINC R8 ;  /* 0x0000000008007343 */ /* 0x00afea0003c00000 */
.L_x_47:
[----:B------:R-:W-:-:S13]  /*0fc0*/  ISETP.NE.AND P6, PT, R23, RZ, PT ;  /* 0x000000ff1700720c */ /* 0x000fda0003fc5270 */
[----:B------:R-:W-:Y:S05]  /*0fd0*/  @P6 BRA `(.L_x_48) ;  /* 0xfffffff000486947 */ /* 0x000fea000383ffff */
[----:B------:R-:W-:Y:S05]  /*0fe0*/  BSYNC.RECONVERGENT B8 ;  /* 0x0000000000087941 */ /* 0x000fea0003800200 */
.L_x_15:
[----:B------:R-:W-:Y:S01]  /*0ff0*/  MOV R0, 0x18 ;  /* 0x0000001800007802 */ /* 0x000fe20000000f00 */
[----:B------:R-:W0:Y:S01]  /*1000*/  LDCU.64 UR4, c[0x4][0x10] ;  /* 0x01000200ff0477ac */ /* 0x000e220008000a00 */
[----:B------:R-:W-:Y:S02]  /*1010*/  CS2R R6, SRZ ;  /* 0x0000000000067805 */ /* 0x000fe4000001ff00 */
[----:B------:R1:W2:Y:S01]  /*1020*/  LDC.64 R2, c[0x4][R0] ;  /* 0x0100000000027b82 */ /* 0x0002a20000000a00 */
[----:B0-----:R-:W-:Y:S02]  /*1030*/  IMAD.U32 R4, RZ, RZ, UR4 ;  /* 0x00000004ff047e24 */ /* 0x001fe4000f8e00ff */
[----:B-1----:R-:W-:-:S07]  /*1040*/  IMAD.U32 R5, RZ, RZ, UR5 ;  /* 0x00000005ff057e24 */ /* 0x002fce000f8e00ff */
[----:B------:R-:W-:-:S07]  /*1050*/  LEPC R20, `(.L_x_49) ;  /* 0x000000001014794e */ /* 0x000fce0000000000 */
[----:B--2---:R-:W-:Y:S05]  /*1060*/  CALL.ABS.NOINC R2 ;  /* 0x0000000002007343 */ /* 0x004fea0003c00000 */
.L_x_49:
[----:B------:R-:W-:Y:S05]  /*1070*/  EXIT ;  /* 0x000000000000794d */ /* 0x000fea0003800000 */
.L_x_50:
        /* <DEDUP_REMOVED lines=16> */
.L_x_55:


//--------------------- .text._Z16completeWrappingPsi --------------------------
	.section	.text._Z16completeWrappingPsi,"ax",@progbits
	.align	128
        .global         _Z16completeWrappingPsi
        .type           _Z16completeWrappingPsi,@function
        .size           _Z16completeWrappingPsi,(.L_x_56 - _Z16completeWrappingPsi)
        .other          _Z16completeWrappingPsi,@"STO_CUDA_ENTRY STV_DEFAULT"
_Z16completeWrappingPsi:
.text._Z16completeWrappingPsi:
[----:B------:R-:W-:Y:S01]  /*0000*/  LDC R1, c[0x0][0x37c] ;  /* 0x0000df00ff017b82 */ /* 0x000fe20000000800 */
[----:B------:R-:W0:Y:S07]  /*0010*/  S2R R3, SR_TID.X ;  /* 0x0000000000037919 */ /* 0x000e2e0000002100 */
[----:B------:R-:W0:Y:S08]  /*0020*/  S2UR UR4, SR_CTAID.X ;  /* 0x00000000000479c3 */ /* 0x000e300000002500 */
[----:B------:R-:W0:Y:S08]  /*0030*/  LDC R0, c[0x0][0x360] ;  /* 0x0000d800ff007b82 */ /* 0x000e300000000800 */
[----:B------:R-:W1:Y:S01]  /*0040*/  LDC R12, c[0x0][0x388] ;  /* 0x0000e200ff0c7b82 */ /* 0x000e620000000800 */
[----:B0-----:R-:W-:-:S05]  /*0050*/  IMAD R0, R0, UR4, R3 ;  /* 0x0000000400007c24 */ /* 0x001fca000f8e0203 */
[----:B------:R-:W-:-:S04]  /*0060*/  IADD3 R13, PT, PT, R0, 0x1, RZ ;  /* 0x00000001000d7810 */ /* 0x000fc80007ffe0ff */
[----:B-1----:R-:W-:-:S13]  /*0070*/  ISETP.GT.AND P0, PT, R13, R12, PT ;  /* 0x0000000c0d00720c */ /* 0x002fda0003f04270 */
[----:B------:R-:W-:Y:S05]  /*0080*/  @P0 EXIT ;  /* 0x000000000000094d */ /* 0x000fea0003800000 */
[----:B------:R-:W0:Y:S01]  /*0090*/  LDCU.64 UR6, c[0x0][0x380] ;  /* 0x00007000ff0677ac */ /* 0x000e220008000a00 */
[----:B------:R-:W-:Y:S01]  /*00a0*/  SHF.R.S32.HI R0, RZ, 0x1f, R12 ;  /* 0x0000001fff007819 */ /* 0x000fe2000001140c */
[----:B------:R-:W1:Y:S01]  /*00b0*/  LDC.64 R10, c[0x0][0x380] ;  /* 0x0000e000ff0a7b82 */ /* 0x000e620000000a00 */
[C---:B------:R-:W-:Y:S01]  /*00c0*/  IADD3 R2, P0, PT, R13.reuse, R12, RZ ;  /* 0x0000000c0d027210 */ /* 0x040fe20007f1e0ff */
[----:B------:R-:W2:Y:S03]  /*00d0*/  LDCU.64 UR4, c[0x0][0x358] ;  /* 0x00006b00ff0477ac */ /* 0x000ea60008000a00 */
[----:B------:R-:W-:Y:S02]  /*00e0*/  LEA.HI.X.SX32 R3, R13, R0, 0x1, P0 ;  /* 0x000000000d037211 */ /* 0x000fe400000f0eff */
[----:B0-----:R-:W-:-:S04]  /*00f0*/  LEA R6, P0, R2, UR6, 0x1 ;  /* 0x0000000602067c11 */ /* 0x001fc8000f8008ff */
[----:B------:R-:W-:-:S05]  /*0100*/  LEA.HI.X R7, R2, UR7, R3, 0x1, P0 ;  /* 0x0000000702077c11 */ /* 0x000fca00080f0c03 */
[----:B--2---:R-:W2:Y:S01]  /*0110*/  LDG.E.U16 R15, desc[UR4][R6.64+0x4] ;  /* 0x00000404060f7981 */ /* 0x004ea2000c1e1500 */
[----:B------:R-:W-:-:S04]  /*0120*/  IADD3 R0, PT, PT, R12, 0x2, RZ ;  /* 0x000000020c007810 */ /* 0x000fc80007ffe0ff */
[----:B------:R-:W-:Y:S01]  /*0130*/  IADD3 R3, PT, PT, R13, R0, RZ ;  /* 0x000000000d037210 */ /* 0x000fe20007ffe0ff */
[----:B------:R-:W-:-:S04]  /*0140*/  IMAD R5, R0, R12, R13 ;  /* 0x0000000c00057224 */ /* 0x000fc800078e020d */
[----:B------:R-:W-:Y:S02]  /*0150*/  IMAD R3, R0, R12, R3 ;  /* 0x0000000c00037224 */ /* 0x000fe400078e0203 */
[----:B-1----:R-:W-:-:S04]  /*0160*/  IMAD.WIDE R4, R5, 0x2, R10 ;  /* 0x0000000205047825 */ /* 0x002fc800078e020a */
[----:B------:R-:W-:-:S05]  /*0170*/  IMAD.WIDE R2, R3, 0x2, R10 ;  /* 0x0000000203027825 */ /* 0x000fca00078e020a */
[----:B--2---:R-:W-:Y:S04]  /*0180*/  STG.E.U16 desc[UR4][R2.64], R15 ;  /* 0x0000000f02007986 */ /* 0x004fe8000c101504 */
[----:B------:R-:W2:Y:S01]  /*0190*/  LDG.E.U16 R5, desc[UR4][R4.64] ;  /* 0x0000000404057981 */ /* 0x000ea2000c1e1500 */
[C---:B------:R-:W-:Y:S02]  /*01a0*/  IMAD R9, R13.reuse, R0, RZ ;  /* 0x000000000d097224 */ /* 0x040fe400078e02ff */
[----:B------:R-:W-:-:S04]  /*01b0*/  IMAD.WIDE R6, R13, 0x2, R10 ;  /* 0x000000020d067825 */ /* 0x000fc800078e020a */
[----:B------:R-:W-:-:S04]  /*01c0*/  IMAD.WIDE R8, R9, 0x2, R10 ;  /* 0x0000000209087825 */ /* 0x000fc800078e020a */
[----:B------:R-:W-:Y:S01]  /*01d0*/  IMAD.WIDE R10, R12, 0x2, R8 ;  /* 0x000000020c0a7825 */ /* 0x000fe200078e0208 */
[----:B--2---:R-:W-:Y:S04]  /*01e0*/  STG.E.U16 desc[UR4][R6.64], R5 ;  /* 0x0000000506007986 */ /* 0x004fe8000c101504 */
[----:B------:R-:W2:Y:S04]  /*01f0*/  LDG.E.U16 R13, desc[UR4][R8.64+0x2] ;  /* 0x00000204080d7981 */ /* 0x000ea8000c1e1500 */
[----:B------:R-:W3:Y:S04]  /*0200*/  LDG.E.U16 R17, desc[UR4][R10.64] ;  /* 0x000000040a117981 */ /* 0x000ee8000c1e1500 */
[----:B--2---:R-:W-:Y:S04]  /*0210*/  STG.E.U16 desc[UR4][R10.64+0x2], R13 ;  /* 0x0000020d0a007986 */ /* 0x004fe8000c101504 */
[----:B---3--:R-:W-:Y:S01]  /*0220*/  STG.E.U16 desc[UR4][R8.64], R17 ;  /* 0x0000001108007986 */ /* 0x008fe2000c101504 */
[----:B------:R-:W-:Y:S05]  /*0230*/  EXIT ;  /* 0x000000000000794d */ /* 0x000fea0003800000 */
.L_x_51:
        /* <DEDUP_REMOVED lines=12> */
.L_x_56:


//--------------------- .text._Z13simulateIsingiiPsS_ii --------------------------
	.section	.text._Z13simulateIsingiiPsS_ii,"ax",@progbits
	.align	128
        .global         _Z13simulateIsingiiPsS_ii
        .type           _Z13simulateIsingiiPsS_ii,@function
        .size           _Z13simulateIsingiiPsS_ii,(.L_x_57 - _Z13simulateIsingiiPsS_ii)
        .other          _Z13simulateIsingiiPsS_ii,@"STO_CUDA_ENTRY STV_DEFAULT"
_Z13simulateIsingiiPsS_ii:
.text._Z13simulateIsingiiPsS_ii:
[----:B------:R-:W-:Y:S08]  /*0000*/  LDC R1, c[0x0][0x37c] ;  /* 0x0000df00ff017b82 */ /* 0x000ff00000000800 */
[----:B------:R-:W0:Y:S01]  /*0010*/  LDC.64 R2, c[0x0][0x398] ;  /* 0x0000e600ff027b82 */ /* 0x000e220000000a00 */
[----:B------:R-:W1:Y:S07]  /*0020*/  LDCU UR5, c[0x0][0x360] ;  /* 0x00006c00ff0577ac */ /* 0x000e6e0008000800 */
[----:B------:R-:W2:Y:S01]  /*0030*/  S2UR UR4, SR_CTAID.X ;  /* 0x00000000000479c3 */ /* 0x000ea20000002500 */
[----:B0-----:R-:W0:Y:S01]  /*0040*/  I2F.U32.RP R6, R2 ;  /* 0x0000000200067306 */ /* 0x001e220000209000 */
[----:B-1----:R-:W-:-:S05]  /*0050*/  IMAD R0, R3, UR5, RZ ;  /* 0x0000000503007c24 */ /* 0x002fca000f8e02ff */
[----:B------:R-:W-:Y:S02]  /*0060*/  ISETP.NE.AND P0, PT, R0, RZ, PT ;  /* 0x000000ff0000720c */ /* 0x000fe40003f05270 */
[----:B0-----:R-:W0:Y:S02]  /*0070*/  MUFU.RCP R6, R6 ;  /* 0x0000000600067308 */ /* 0x001e240000001000 */
[----:B0-----:R-:W-:-:S06]  /*0080*/  VIADD R4, R6, 0xffffffe ;  /* 0x0ffffffe06047836 */ /* 0x001fcc0000000000 */
[----:B------:R-:W0:Y:S02]  /*0090*/  F2I.FTZ.U32.TRUNC.NTZ R5, R4 ;  /* 0x0000000400057305 */ /* 0x000e24000021f000 */
[----:B0-----:R-:W-:Y:S01]  /*00a0*/  IMAD.MOV R7, RZ, RZ, -R5 ;  /* 0x000000ffff077224 */ /* 0x001fe200078e0a05 */
[----:B--2---:R-:W-:Y:S06]  /*00b0*/  @!P0 EXIT ;  /* 0x000000000000894d */ /* 0x004fec0003800000 */
[----:B------:R-:W-:Y:S02]  /*00c0*/  HFMA2 R4, -RZ, RZ, 0, 0 ;  /* 0x00000000ff047431 */ /* 0x000fe400000001ff */
[----:B------:R-:W-:Y:S01]  /*00d0*/  IMAD R7, R7, R2, RZ ;  /* 0x0000000207077224 */ /* 0x000fe200078e02ff */
[----:B------:R-:W0:Y:S01]  /*00e0*/  LDC R3, c[0x0][0x384] ;  /* 0x0000e100ff037b82 */ /* 0x000e220000000800 */
[----:B------:R-:W-:Y:S01]  /*00f0*/  ISETP.NE.U32.AND P2, PT, R2, RZ, PT ;  /* 0x000000ff0200720c */ /* 0x000fe20003f45070 */
[----:B------:R-:W1:Y:S01]  /*0100*/  S2R R14, SR_TID.X ;  /* 0x00000000000e7919 */ /* 0x000e620000002100 */
[----:B------:R-:W2:Y:S01]  /*0110*/  LDCU.64 UR6, c[0x0][0x358] ;  /* 0x00006b00ff0677ac */ /* 0x000ea20008000a00 */
[----:B------:R-:W-:-:S04]  /*0120*/  IMAD.HI.U32 R4, R5, R7, R4 ;  /* 0x0000000705047227 */ /* 0x000fc800078e0004 */
[----:B------:R-:W3:Y:S02]  /*0130*/  LDC R17, c[0x0][0x380] ;  /* 0x0000e000ff117b82 */ /* 0x000ee40000000800 */
[----:B------:R-:W-:-:S06]  /*0140*/  IMAD.HI.U32 R5, R4, UR4, RZ ;  /* 0x0000000404057c27 */ /* 0x000fcc000f8e00ff */
[----:B------:R-:W4:Y:S01]  /*0150*/  LDC R15, c[0x0][0x384] ;  /* 0x0000e100ff0f7b82 */ /* 0x000f220000000800 */
[----:B------:R-:W-:-:S04]  /*0160*/  IMAD.MOV R7, RZ, RZ, -R5 ;  /* 0x000000ffff077224 */ /* 0x000fc800078e0a05 */
[----:B------:R-:W-:Y:S02]  /*0170*/  IMAD R7, R2, R7, UR4 ;  /* 0x0000000402077e24 */ /* 0x000fe4000f8e0207 */
[----:B0-----:R-:W-:-:S03]  /*0180*/  VIADD R12, R3, 0xfffffffe ;  /* 0xfffffffe030c7836 */ /* 0x001fc60000000000 */
[----:B------:R-:W-:Y:S02]  /*0190*/  ISETP.GE.U32.AND P0, PT, R7, R2, PT ;  /* 0x000000020700720c */ /* 0x000fe40003f06070 */
[----:B------:R-:W-:-:S04]  /*01a0*/  IABS R13, R12 ;  /* 0x0000000c000d7213 */ /* 0x000fc80000000000 */
[----:B------:R-:W0:Y:S01]  /*01b0*/  I2F.RP R4, R13 ;  /* 0x0000000d00047306 */ /* 0x000e220000209400 */
[----:B---3--:R-:W-:-:S06]  /*01c0*/  VIADD R19, R17, 0x2 ;  /* 0x0000000211137836 */ /* 0x008fcc0000000000 */
[----:B------:R-:W-:Y:S01]  /*01d0*/  @P0 IADD3 R7, PT, PT, R7, -R2, RZ ;  /* 0x8000000207070210 */ /* 0x000fe20007ffe0ff */
[----:B------:R-:W-:-:S03]  /*01e0*/  @P0 VIADD R5, R5, 0x1 ;  /* 0x0000000105050836 */ /* 0x000fc60000000000 */
[----:B------:R-:W-:Y:S01]  /*01f0*/  ISETP.GE.U32.AND P1, PT, R7, R2, PT ;  /* 0x000000020700720c */ /* 0x000fe20003f26070 */
[----:B0-----:R-:W0:-:S12]  /*0200*/  MUFU.RCP R4, R4 ;  /* 0x0000000400047308 */ /* 0x001e180000001000 */
[----:B------:R-:W-:Y:S01]  /*0210*/  @P1 VIADD R5, R5, 0x1 ;  /* 0x0000000105051836 */ /* 0x000fe20000000000 */
[----:B------:R-:W-:-:S04]  /*0220*/  @!P2 LOP3.LUT R5, RZ, R2, RZ, 0x33, !PT ;  /* 0x00000002ff05a212 */ /* 0x000fc800078e33ff */
[C---:B------:R-:W-:Y:S01]  /*0230*/  IADD3 R9, PT, PT, -R5.reuse, RZ, RZ ;  /* 0x000000ff05097210 */ /* 0x040fe20007ffe1ff */
[----:B------:R-:W-:Y:S02]  /*0240*/  IMAD R6, R5, R12, RZ ;  /* 0x0000000c05067224 */ /* 0x000fe400078e02ff */
[----:B0-----:R-:W-:Y:S02]  /*0250*/  VIADD R7, R4, 0xffffffe ;  /* 0x0ffffffe04077836 */ /* 0x001fe40000000000 */
[----:B------:R-:W-:Y:S01]  /*0260*/  IMAD R9, R2, R9, UR4 ;  /* 0x0000000402097e24 */ /* 0x000fe2000f8e0209 */
[----:B------:R-:W-:Y:S01]  /*0270*/  UMOV UR4, URZ ;  /* 0x000000ff00047c82 */ /* 0x000fe20008000000 */
[--C-:B------:R-:W-:Y:S02]  /*0280*/  IMAD.IADD R2, R6, 0x1, R3.reuse ;  /* 0x0000000106027824 */ /* 0x100fe400078e0203 */
[----:B------:R-:W-:Y:S01]  /*0290*/  IMAD R8, R12, R9, RZ ;  /* 0x000000090c087224 */ /* 0x000fe200078e02ff */
[----:B------:R-:W0:Y:S01]  /*02a0*/  F2I.FTZ.U32.TRUNC.NTZ R7, R7 ;  /* 0x0000000700077305 */ /* 0x000e22000021f000 */
[----:B------:R-:W-:Y:S01]  /*02b0*/  IMAD.IADD R9, R19, 0x1, -R3 ;  /* 0x0000000113097824 */ /* 0x000fe200078e0a03 */
[----:B------:R-:W-:-:S02]  /*02c0*/  ISETP.GT.AND P0, PT, R2, R17, PT ;  /* 0x000000110200720c */ /* 0x000fc40003f04270 */
[----:B------:R-:W-:Y:S02]  /*02d0*/  IADD3 R4, PT, PT, R8, R3, RZ ;  /* 0x0000000308047210 */ /* 0x000fe40007ffe0ff */
[----:B------:R-:W3:Y:S01]  /*02e0*/  LDC.64 R2, c[0x0][0x390] ;  /* 0x0000e400ff027b82 */ /* 0x000ee20000000a00 */
[----:B------:R-:W-:Y:S02]  /*02f0*/  SEL R6, R9, R6, P0 ;  /* 0x0000000609067207 */ /* 0x000fe40000000000 */
[----:B------:R-:W-:-:S04]  /*0300*/  ISETP.GT.AND P1, PT, R4, R17, PT ;  /* 0x000000110400720c */ /* 0x000fc80003f24270 */
[----:B------:R-:W-:Y:S01]  /*0310*/  SEL R8, R9, R8, P1 ;  /* 0x0000000809087207 */ /* 0x000fe20000800000 */
[----:B------:R-:W1:Y:S01]  /*0320*/  LDC.64 R4, c[0x0][0x388] ;  /* 0x0000e200ff047b82 */ /* 0x000e620000000a00 */
[----:B0-----:R-:W-:Y:S01]  /*0330*/  IADD3 R10, PT, PT, RZ, -R7, RZ ;  /* 0x80000007ff0a7210 */ /* 0x001fe20007ffe0ff */
[----:B------:R-:W-:Y:S02]  /*0340*/  IMAD R9, R12, R19, R12 ;  /* 0x000000130c097224 */ /* 0x000fe400078e020c */
[C---:B------:R-:W-:Y:S02]  /*0350*/  IMAD R8, R19.reuse, R6, R8 ;  /* 0x0000000613087224 */ /* 0x040fe400078e0208 */
[----:B------:R-:W-:Y:S02]  /*0360*/  IMAD R11, R10, R13, RZ ;  /* 0x0000000d0a0b7224 */ /* 0x000fe400078e02ff */
[----:B------:R-:W-:Y:S01]  /*0370*/  IMAD.MOV.U32 R6, RZ, RZ, RZ ;  /* 0x000000ffff067224 */ /* 0x000fe200078e00ff */
[C---:B------:R-:W-:Y:S01]  /*0380*/  IADD3 R17, PT, PT, R8.reuse, 0x3, R17 ;  /* 0x0000000308117810 */ /* 0x040fe20007ffe011 */
[----:B------:R-:W-:Y:S01]  /*0390*/  IMAD.IADD R19, R19, 0x1, -R12 ;  /* 0x0000000113137824 */ /* 0x000fe200078e0a0c */
[----:B------:R-:W-:Y:S01]  /*03a0*/  IADD3 R18, PT, PT, R8, R9, RZ ;  /* 0x0000000908127210 */ /* 0x000fe20007ffe0ff */
[----:B--2-4-:R-:W-:-:S07]  /*03b0*/  IMAD.HI.U32 R16, R7, R11, R6 ;  /* 0x0000000b07107227 */ /* 0x014fce00078e0006 */
.L_x_52:
[----:B-1----:R-:W-:Y:S02]  /*03c0*/  IADD3 R21, PT, PT, R14, UR4, RZ ;  /* 0x000000040e157c10 */ /* 0x002fe4000fffe0ff */
[----:B------:R-:W-:Y:S02]  /*03d0*/  IABS R6, R12 ;  /* 0x0000000c00067213 */ /* 0x000fe40000000000 */
[----:B------:R-:W-:-:S03]  /*03e0*/  IABS R7, R21 ;  /* 0x0000001500077213 */ /* 0x000fc60000000000 */
[----:B------:R-:W-:Y:S02]  /*03f0*/  IMAD.MOV R8, RZ, RZ, -R6 ;  /* 0x000000ffff087224 */ /* 0x000fe400078e0a06 */
[----:B------:R-:W-:-:S04]  /*0400*/  IMAD.HI.U32 R6, R16, R7, RZ ;  /* 0x0000000710067227 */ /* 0x000fc800078e00ff */
[----:B------:R-:W-:Y:S01]  /*0410*/  IMAD R8, R6, R8, R7 ;  /* 0x0000000806087224 */ /* 0x000fe200078e0207 */
[----:B------:R-:W-:-:S04]  /*0420*/  IABS R7, R12 ;  /* 0x0000000c00077213 */ /* 0x000fc80000000000 */
[----:B------:R-:W-:-:S13]  /*0430*/  ISETP.GT.U32.AND P2, PT, R13, R8, PT ;  /* 0x000000080d00720c */ /* 0x000fda0003f44070 */
[----:B------:R-:W-:Y:S01]  /*0440*/  @!P2 IADD3 R8, PT, PT, R8, -R7, RZ ;  /* 0x800000070808a210 */ /* 0x000fe20007ffe0ff */
[----:B------:R-:W-:Y:S01]  /*0450*/  @!P2 VIADD R6, R6, 0x1 ;  /* 0x000000010606a836 */ /* 0x000fe20000000000 */
[----:B------:R-:W-:Y:S02]  /*0460*/  LOP3.LUT R7, R21, R12, RZ, 0x3c, !PT ;  /* 0x0000000c15077212 */ /* 0x000fe400078e3cff */
[----:B------:R-:W-:Y:S02]  /*0470*/  ISETP.GE.U32.AND P0, PT, R8, R13, PT ;  /* 0x0000000d0800720c */ /* 0x000fe40003f06070 */
[----:B------:R-:W-:Y:S02]  /*0480*/  ISETP.GE.AND P1, PT, R7, RZ, PT ;  /* 0x000000ff0700720c */ /* 0x000fe40003f26270 */
[----:B------:R-:W-:Y:S02]  /*0490*/  ISETP.NE.AND P2, PT, R12, RZ, PT ;  /* 0x000000ff0c00720c */ /* 0x000fe40003f45270 */
[----:B------:R-:W-:-:S07]  /*04a0*/  IADD3 R21, PT, PT, R17, R21, RZ ;  /* 0x0000001511157210 */ /* 0x000fce0007ffe0ff */
[----:B------:R-:W-:-:S05]  /*04b0*/  @P0 IADD3 R6, PT, PT, R6, 0x1, RZ ;  /* 0x0000000106060810 */ /* 0x000fca0007ffe0ff */
[----:B------:R-:W-:Y:S01]  /*04c0*/  @!P1 IMAD.MOV R6, RZ, RZ, -R6 ;  /* 0x000000ffff069224 */ /* 0x000fe200078e0a06 */
[----:B------:R-:W-:-:S05]  /*04d0*/  @!P2 LOP3.LUT R6, RZ, R12, RZ, 0x33, !PT ;  /* 0x0000000cff06a212 */ /* 0x000fca00078e33ff */
[----:B------:R-:W-:-:S05]  /*04e0*/  IMAD R21, R19, R6, R21 ;  /* 0x0000000613157224 */ /* 0x000fca00078e0215 */
[----:B------:R-:W-:-:S13]  /*04f0*/  ISETP.GT.AND P0, PT, R21, R18, PT ;  /* 0x000000121500720c */ /* 0x000fda0003f04270 */
[----:B------:R-:W-:Y:S05]  /*0500*/  @P0 EXIT ;  /* 0x000000000000094d */ /* 0x000fea0003800000 */
[C---:B------:R-:W-:Y:S02]  /*0510*/  IMAD.IADD R9, R21.reuse, 0x1, -R15 ;  /* 0x0000000115097824 */ /* 0x040fe400078e0a0f */
[----:B------:R-:W-:-:S04]  /*0520*/  IMAD.WIDE R6, R21, 0x2, R4 ;  /* 0x0000000215067825 */ /* 0x000fc800078e0204 */
[----:B------:R-:W-:Y:S01]  /*0530*/  IMAD.WIDE R8, R9, 0x2, R4 ;  /* 0x0000000209087825 */ /* 0x000fe200078e0204 */
[----:B------:R-:W2:Y:S03]  /*0540*/  LDG.E.U16 R20, desc[UR6][R6.64+-0x2] ;  /* 0xfffffe0606147981 */ /* 0x000ea6000c1e1500 */
[----:B------:R-:W-:Y:S01]  /*0550*/  IMAD.WIDE R10, R15, 0x2, R6 ;  /* 0x000000020f0a7825 */ /* 0x000fe200078e0206 */
[----:B------:R-:W2:Y:S04]  /*0560*/  LDG.E.U16 R23, desc[UR6][R6.64+0x2] ;  /* 0x0000020606177981 */ /* 0x000ea8000c1e1500 */
[----:B------:R-:W2:Y:S04]  /*0570*/  LDG.E.U16 R8, desc[UR6][R8.64] ;  /* 0x0000000608087981 */ /* 0x000ea8000c1e1500 */
[----:B------:R-:W4:Y:S04]  /*0580*/  LDG.E.U16 R25, desc[UR6][R6.64] ;  /* 0x0000000606197981 */ /* 0x000f28000c1e1500 */
[----:B------:R-:W4:Y:S01]  /*0590*/  LDG.E.U16 R10, desc[UR6][R10.64] ;  /* 0x000000060a0a7981 */ /* 0x000f22000c1e1500 */
[----:B------:R-:W-:Y:S01]  /*05a0*/  MOV R22, 0xffff ;  /* 0x0000ffff00167802 */ /* 0x000fe20000000f00 */
[----:B------:R-:W-:Y:S01]  /*05b0*/  UIADD3 UR4, UPT, UPT, UR5, UR4, URZ ;  /* 0x0000000405047290 */ /* 0x000fe2000fffe0ff */
[----:B--2---:R-:W-:-:S04]  /*05c0*/  IADD3 R20, PT, PT, R8, R23, R20 ;  /* 0x0000001708147210 */ /* 0x004fc80007ffe014 */
[----:B----4-:R-:W-:-:S04]  /*05d0*/  IADD3 R20, PT, PT, R25, R20, R10 ;  /* 0x0000001419147210 */ /* 0x010fc80007ffe00a */
[----:B------:R-:W-:-:S04]  /*05e0*/  PRMT R20, R20, 0x9910, RZ ;  /* 0x0000991014147816 */ /* 0x000fc800000000ff */
[----:B------:R-:W-:Y:S01]  /*05f0*/  ISETP.GE.AND P0, PT, R20, 0x1, PT ;  /* 0x000000011400780c */ /* 0x000fe20003f06270 */
[----:B---3--:R-:W-:-:S03]  /*0600*/  IMAD.WIDE R20, R21, 0x2, R2 ;  /* 0x0000000215147825 */ /* 0x008fc600078e0202 */
[----:B------:R-:W-:-:S05]  /*0610*/  SEL R9, R22, 0x1, !P0 ;  /* 0x0000000116097807 */ /* 0x000fca0004000000 */
[----:B------:R0:W-:Y:S01]  /*0620*/  STG.E.U16 desc[UR6][R20.64], R9 ;  /* 0x0000000914007986 */ /* 0x0001e2000c101506 */
[----:B------:R-:W-:-:S13]  /*0630*/  ISETP.LE.U32.AND P0, PT, R0, UR4, PT ;  /* 0x0000000400007c0c */ /* 0x000fda000bf03070 */
[----:B0-----:R-:W-:Y:S05]  /*0640*/  @!P0 BRA `(.L_x_52) ;  /* 0xfffffffc005c8947 */ /* 0x001fea000383ffff */
[----:B------:R-:W-:Y:S05]  /*0650*/  EXIT ;  /* 0x000000000000794d */ /* 0x000fea0003800000 */
.L_x_53:
        /* <DEDUP_REMOVED lines=10> */
.L_x_57:


//--------------------- .nv.global.init           --------------------------
	.section	.nv.global.init,"aw",@progbits
.nv.global.init:
	.type		$str$2,@object
	.size		$str$2,($str - $str$2)
$str$2:
        /*0000*/ 	.byte	0x0a, 0x00
	.type		$str,@object
	.size		$str,($str$1 - $str)
$str:
        /*0002*/ 	.byte	0x25, 0x68, 0x64, 0x20, 0x00
	.type		$str$1,@object
	.size		$str$1,(.L_1 - $str$1)
$str$1:
        /*0007*/ 	.byte	0x20, 0x25, 0x68, 0x64, 0x20, 0x00
.L_1:


//--------------------- .nv.shared._Z17detectStableStatePsS_i --------------------------
	.section	.nv.shared._Z17detectStableStatePsS_i,"aw",@nobits
	.sectionflags	@""
	.align	4
.nv.shared._Z17detectStableStatePsS_i:
	.zero		1280


//--------------------- .nv.shared.reserved.0     --------------------------
	.section	.nv.shared.reserved.0,"aw",@nobits
	.weak		__nv_reservedSMEM_offset_0_alias
	.size		__nv_reservedSMEM_offset_0_alias, 0, 64
	.other		__nv_reservedSMEM_offset_0_alias,@"STO_CUDA_RESERVED_SHARED STV_DEFAULT"
__nv_reservedSMEM_offset_0_alias:
	.zero		0
	.zero		64


//--------------------- .nv.constant0._Z17detectStableStatePsS_i --------------------------
	.section	.nv.constant0._Z17detectStableStatePsS_i,"a",@progbits
	.sectionflags	@""
	.align	4
.nv.constant0._Z17detectStableStatePsS_i:
	.zero		916


//--------------------- .nv.constant0._Z11debugPrintsPsi --------------------------
	.section	.nv.constant0._Z11debugPrintsPsi,"a",@progbits
	.sectionflags	@""
	.align	4
.nv.constant0._Z11debugPrintsPsi:
	.zero		908


//--------------------- .nv.constant0._Z16completeWrappingPsi --------------------------
	.section	.nv.constant0._Z16completeWrappingPsi,"a",@progbits
	.sectionflags	@""
	.align	4
.nv.constant0._Z16completeWrappingPsi:
	.zero		908


//--------------------- .nv.constant0._Z13simulateIsingiiPsS_ii --------------------------
	.section	.nv.constant0._Z13simulateIsingiiPsS_ii,"a",@progbits
	.sectionflags	@""
	.align	4
.nv.constant0._Z13simulateIsingiiPsS_ii:
	.zero		928


//--------------------- SYMBOLS --------------------------

	.type		.nv.reservedSmem.offset0,@object
	.size		.nv.reservedSmem.offset0,0x4
	.type		.nv.reservedSmem.cap,@object
	.size		.nv.reservedSmem.cap,0x4
	.type		vprintf,@function
